	.target	sm_90a

	.elftype	@"ET_EXEC"


//--------------------- .note.nv.tkinfo           --------------------------
	.section	.note.nv.tkinfo,"",@"SHT_NOTE"
	.sectionflags	@"SHF_NOTE_NV_TKINFO"
	.tkinfo
        /*0018*/ 	.word	0x00000002
        /*0030*/ 	.string	""
        /*0030*/ 	.string	"ptxas"
        /*0030*/ 	.string	"Cuda compilation tools, release 13.0, V13.0.88"
        /*0030*/ 	.string	"Build cuda_13.0.r13.0/compiler.36424714_0"
        /*0030*/ 	.string	"-arch sm_90a -m 64 "



//--------------------- .note.nv.cuinfo           --------------------------
	.section	.note.nv.cuinfo,"",@"SHT_NOTE"
	.sectionflags	@"SHF_NOTE_NV_CUINFO"
        /*0018*/ 	.short	0x0002
        /*001a*/ 	.short	0x005a
        /*001c*/ 	.short	0x0082
	.zero		2


//--------------------- .nv.info                  --------------------------
	.section	.nv.info,"",@"SHT_CUDA_INFO"
	.align	4


	//----- nvinfo : EIATTR_REGCOUNT
	.align		4
        /*0000*/ 	.byte	0x04, 0x2f
        /*0002*/ 	.short	(.L_15 - .L_14)
	.align		4
.L_14:
        /*0004*/ 	.word	index@(_ZN7cutlass13device_kernelINS_4gemm6kernel13GemmUniversalIN4cute5tupleIJiiiiEEENS1_10collective13CollectiveMmaINS1_34MainloopSm90TmaGmmaWarpSpecializedILi7ENS5_IJNS4_1CILi2EEENSA_ILi1EEESC_EEENS1_35KernelTmaWarpSpecializedCooperativeEEENS5_IJNSA_ILi256EEENSA_ILi224EEENSA_ILi32EEEEEENS_10bfloat16_tENS5_IJlSC_lEEESK_SL_NS4_8TiledMMAINS4_8MMA_AtomIJNS4_4SM904GMMA27MMA_64x32x16_F32BF16BF16_SSILNSP_5MajorE0ELSR_0ELNSP_7ScaleInE1ELSS_1EEEEEENS4_6LayoutISD_NS5_IJSC_NSA_ILi0EEESW_EEEEENS5_IJNS4_10UnderscoreESZ_SZ_EEEEENS4_13SM90_TMA_LOADENS4_14ComposedLayoutINS4_7SwizzleILi2ELi4ELi3EEENS4_18smem_ptr_flag_bitsILi16EEENSV_INS5_IJNSA_ILi8EEESI_EEENS5_IJSI_SC_EEEEEEEvNS4_8identityENS4_23SM90_TMA_LOAD_MULTICASTES1C_vS1D_EENS_8epilogue10collective6detail29Sm90TmaWarpSpecializedAdapterINS1H_15DefaultEpilogueISK_SL_SL_NS1G_6thread17LinearCombinationISK_Li1EffLNS1L_9ScaleType4KindE0ELNS_15FloatRoundStyleE2ESK_EENS1_15EpilogueDefaultEEEEEvvEEEEvNT_6ParamsE)
        /*0008*/ 	.word	0x000000a8


	//----- nvinfo : EIATTR_FRAME_SIZE
	.align		4
.L_15:
        /*000c*/ 	.byte	0x04, 0x11
        /*000e*/ 	.short	(.L_17 - .L_16)
	.align		4
.L_16:
        /*0010*/ 	.word	index@(_ZN7cutlass13device_kernelINS_4gemm6kernel13GemmUniversalIN4cute5tupleIJiiiiEEENS1_10collective13CollectiveMmaINS1_34MainloopSm90TmaGmmaWarpSpecializedILi7ENS5_IJNS4_1CILi2EEENSA_ILi1EEESC_EEENS1_35KernelTmaWarpSpecializedCooperativeEEENS5_IJNSA_ILi256EEENSA_ILi224EEENSA_ILi32EEEEEENS_10bfloat16_tENS5_IJlSC_lEEESK_SL_NS4_8TiledMMAINS4_8MMA_AtomIJNS4_4SM904GMMA27MMA_64x32x16_F32BF16BF16_SSILNSP_5MajorE0ELSR_0ELNSP_7ScaleInE1ELSS_1EEEEEENS4_6LayoutISD_NS5_IJSC_NSA_ILi0EEESW_EEEEENS5_IJNS4_10UnderscoreESZ_SZ_EEEEENS4_13SM90_TMA_LOADENS4_14ComposedLayoutINS4_7SwizzleILi2ELi4ELi3EEENS4_18smem_ptr_flag_bitsILi16EEENSV_INS5_IJNSA_ILi8EEESI_EEENS5_IJSI_SC_EEEEEEEvNS4_8identityENS4_23SM90_TMA_LOAD_MULTICASTES1C_vS1D_EENS_8epilogue10collective6detail29Sm90TmaWarpSpecializedAdapterINS1H_15DefaultEpilogueISK_SL_SL_NS1G_6thread17LinearCombinationISK_Li1EffLNS1L_9ScaleType4KindE0ELNS_15FloatRoundStyleE2ESK_EENS1_15EpilogueDefaultEEEEEvvEEEEvNT_6ParamsE)
        /*0014*/ 	.word	0x000000d8


	//----- nvinfo : EIATTR_MIN_STACK_SIZE
	.align		4
.L_17:
        /*0018*/ 	.byte	0x04, 0x12
        /*001a*/ 	.short	(.L_19 - .L_18)
	.align		4
.L_18:
        /*001c*/ 	.word	index@(_ZN7cutlass13device_kernelINS_4gemm6kernel13GemmUniversalIN4cute5tupleIJiiiiEEENS1_10collective13CollectiveMmaINS1_34MainloopSm90TmaGmmaWarpSpecializedILi7ENS5_IJNS4_1CILi2EEENSA_ILi1EEESC_EEENS1_35KernelTmaWarpSpecializedCooperativeEEENS5_IJNSA_ILi256EEENSA_ILi224EEENSA_ILi32EEEEEENS_10bfloat16_tENS5_IJlSC_lEEESK_SL_NS4_8TiledMMAINS4_8MMA_AtomIJNS4_4SM904GMMA27MMA_64x32x16_F32BF16BF16_SSILNSP_5MajorE0ELSR_0ELNSP_7ScaleInE1ELSS_1EEEEEENS4_6LayoutISD_NS5_IJSC_NSA_ILi0EEESW_EEEEENS5_IJNS4_10UnderscoreESZ_SZ_EEEEENS4_13SM90_TMA_LOADENS4_14ComposedLayoutINS4_7SwizzleILi2ELi4ELi3EEENS4_18smem_ptr_flag_bitsILi16EEENSV_INS5_IJNSA_ILi8EEESI_EEENS5_IJSI_SC_EEEEEEEvNS4_8identityENS4_23SM90_TMA_LOAD_MULTICASTES1C_vS1D_EENS_8epilogue10collective6detail29Sm90TmaWarpSpecializedAdapterINS1H_15DefaultEpilogueISK_SL_SL_NS1G_6thread17LinearCombinationISK_Li1EffLNS1L_9ScaleType4KindE0ELNS_15FloatRoundStyleE2ESK_EENS1_15EpilogueDefaultEEEEEvvEEEEvNT_6ParamsE)
        /*0020*/ 	.word	0x000000d8
.L_19:


//--------------------- .nv.compat                --------------------------
	.section	.nv.compat,"",@"SHT_CUDA_COMPAT_INFO"
	.align	4
        /*0000*/ 	.byte	0x02, 0x09, 0x01, 0x00, 0x02, 0x02, 0x04, 0x00, 0x02, 0x05, 0x05, 0x00, 0x03, 0x07, 0x01, 0x01
        /*0010*/ 	.byte	0x02, 0x03, 0x01, 0x00, 0x02, 0x06, 0x01, 0x00, 0x04, 0x0b, 0x08, 0x00, 0x00, 0x00, 0x00, 0x00
        /*0020*/ 	.byte	0x00, 0x00, 0x00, 0x00


//--------------------- .nv.info._ZN7cutlass13device_kernelINS_4gemm6kernel13GemmUniversalIN4cute5tupleIJiiiiEEENS1_10collective13CollectiveMmaINS1_34MainloopSm90TmaGmmaWarpSpecializedILi7ENS5_IJNS4_1CILi2EEENSA_ILi1EEESC_EEENS1_35KernelTmaWarpSpecializedCooperativeEEENS5_IJNSA_ILi256EEENSA_ILi224EEENSA_ILi32EEEEEENS_10bfloat16_tENS5_IJlSC_lEEESK_SL_NS4_8TiledMMAINS4_8MMA_AtomIJNS4_4SM904GMMA27MMA_64x32x16_F32BF16BF16_SSILNSP_5MajorE0ELSR_0ELNSP_7ScaleInE1ELSS_1EEEEEENS4_6LayoutISD_NS5_IJSC_NSA_ILi0EEESW_EEEEENS5_IJNS4_10UnderscoreESZ_SZ_EEEEENS4_13SM90_TMA_LOADENS4_14ComposedLayoutINS4_7SwizzleILi2ELi4ELi3EEENS4_18smem_ptr_flag_bitsILi16EEENSV_INS5_IJNSA_ILi8EEESI_EEENS5_IJSI_SC_EEEEEEEvNS4_8identityENS4_23SM90_TMA_LOAD_MULTICASTES1C_vS1D_EENS_8epilogue10collective6detail29Sm90TmaWarpSpecializedAdapterINS1H_15DefaultEpilogueISK_SL_SL_NS1G_6thread17LinearCombinationISK_Li1EffLNS1L_9ScaleType4KindE0ELNS_15FloatRoundStyleE2ESK_EENS1_15EpilogueDefaultEEEEEvvEEEEvNT_6ParamsE --------------------------
	.section	.nv.info._ZN7cutlass13device_kernelINS_4gemm6kernel13GemmUniversalIN4cute5tupleIJiiiiEEENS1_10collective13CollectiveMmaINS1_34MainloopSm90TmaGmmaWarpSpecializedILi7ENS5_IJNS4_1CILi2EEENSA_ILi1EEESC_EEENS1_35KernelTmaWarpSpecializedCooperativeEEENS5_IJNSA_ILi256EEENSA_ILi224EEENSA_ILi32EEEEEENS_10bfloat16_tENS5_IJlSC_lEEESK_SL_NS4_8TiledMMAINS4_8MMA_AtomIJNS4_4SM904GMMA27MMA_64x32x16_F32BF16BF16_SSILNSP_5MajorE0ELSR_0ELNSP_7ScaleInE1ELSS_1EEEEEENS4_6LayoutISD_NS5_IJSC_NSA_ILi0EEESW_EEEEENS5_IJNS4_10UnderscoreESZ_SZ_EEEEENS4_13SM90_TMA_LOADENS4_14ComposedLayoutINS4_7SwizzleILi2ELi4ELi3EEENS4_18smem_ptr_flag_bitsILi16EEENSV_INS5_IJNSA_ILi8EEESI_EEENS5_IJSI_SC_EEEEEEEvNS4_8identityENS4_23SM90_TMA_LOAD_MULTICASTES1C_vS1D_EENS_8epilogue10collective6detail29Sm90TmaWarpSpecializedAdapterINS1H_15DefaultEpilogueISK_SL_SL_NS1G_6thread17LinearCombinationISK_Li1EffLNS1L_9ScaleType4KindE0ELNS_15FloatRoundStyleE2ESK_EENS1_15EpilogueDefaultEEEEEvvEEEEvNT_6ParamsE,"",@"SHT_CUDA_INFO"
	.sectionflags	@""
	.align	4


	//----- nvinfo : EIATTR_CUDA_API_VERSION
	.align		4
        /*0000*/ 	.byte	0x04, 0x37
        /*0002*/ 	.short	(.L_21 - .L_20)
.L_20:
        /*0004*/ 	.word	0x00000082


	//----- nvinfo : EIATTR_KPARAM_INFO
	.align		4
.L_21:
        /*0008*/ 	.byte	0x04, 0x17
        /*000a*/ 	.short	(.L_23 - .L_22)
.L_22:
        /*000c*/ 	.word	0x00000000
        /*0010*/ 	.short	0x0000
        /*0012*/ 	.short	0x0070
        /*0014*/ 	.byte	0x00, 0xf0, 0x01, 0x10


	//----- nvinfo : EIATTR_SPARSE_MMA_MASK
	.align		4
.L_23:
        /*0018*/ 	.byte	0x03, 0x50
        /*001a*/ 	.short	0x0000


	//----- nvinfo : EIATTR_MAXREG_COUNT
	.align		4
        /*001c*/ 	.byte	0x03, 0x1b
        /*001e*/ 	.short	0x00a8


	//----- nvinfo : EIATTR_NUM_BARRIERS
	.align		4
        /*0020*/ 	.byte	0x02, 0x4c
        /*0022*/ 	.byte	0x01
	.zero		1


	//----- nvinfo : EIATTR_EXTERNS
	.align		4
        /*0024*/ 	.byte	0x04, 0x0f
        /*0026*/ 	.short	(.L_25 - .L_24)


	//   ....[0]....
	.align		4
.L_24:
        /*0028*/ 	.word	index@(__assertfail)


	//----- nvinfo : EIATTR_ANNOTATIONS
	.align		4
.L_25:
        /*002c*/ 	.byte	0x04, 0x55
        /*002e*/ 	.short	(.L_27 - .L_26)


	//   ....[0]....
.L_26:
        /*0030*/ 	.word	0x00000001
        /*0034*/ 	.byte	0x50, 0x0a, 0x00, 0x00, 0x01, 0x00, 0x00, 0x00, 0x70, 0x0a, 0x00, 0x00, 0x01, 0x00, 0x00, 0x00
        /* <DEDUP_REMOVED lines=77> */
        /*0514*/ 	.byte	0x20, 0x30, 0x01, 0x00, 0x01, 0x00, 0x00, 0x00, 0x40, 0x30, 0x01, 0x00


	//----- nvinfo : EIATTR_MERCURY_ISA_VERSION
	.align		4
.L_27:
        /*0520*/ 	.byte	0x03, 0x5f
        /*0522*/ 	.short	0x0101


	//----- nvinfo : EIATTR_INT_WARP_WIDE_INSTR_OFFSETS
	.align		4
        /*0524*/ 	.byte	0x04, 0x31
        /*0526*/ 	.short	(.L_29 - .L_28)


	//   ....[0]....
.L_28:
        /*0528*/ 	.word	0x000005e0


	//   ....[1]....
        /*052c*/ 	.word	0x000005f0


	//   ....[2]....
        /*0530*/ 	.word	0x00000770


	//----- nvinfo : EIATTR_COOP_GROUP_MASK_REGIDS
	.align		4
.L_29:
        /*0534*/ 	.byte	0x04, 0x29
        /*0536*/ 	.short	(.L_31 - .L_30)


	//   ....[0]....
.L_30:
        /*0538*/ 	.word	0xffffffff


	//   ....[1]....
        /*053c*/ 	.word	0xffffffff


	//   ....[2]....
        /*0540*/ 	.word	0xffffffff


	//   ....[3]....
        /*0544*/ 	.word	0xffffffff


	//   ....[4]....
        /*0548*/ 	.word	0xffffffff


	//   ....[5]....
        /*054c*/ 	.word	0xffffffff


	//----- nvinfo : EIATTR_COOP_GROUP_INSTR_OFFSETS
	.align		4
.L_31:
        /*0550*/ 	.byte	0x04, 0x28
        /*0552*/ 	.short	(.L_33 - .L_32)


	//   ....[0]....
.L_32:
        /*0554*/ 	.word	0x00000070


	//   ....[1]....
        /*0558*/ 	.word	0x00000080


	//   ....[2]....
        /*055c*/ 	.word	0x000001a0


	//   ....[3]....
        /*0560*/ 	.word	0x00000430


	//   ....[4]....
        /*0564*/ 	.word	0x000008a0


	//   ....[5]....
        /*0568*/ 	.word	0x00001470


	//----- nvinfo : EIATTR_REG_RECONFIG
	.align		4
.L_33:
        /*056c*/ 	.byte	0x01, 0x54
	.zero		2


	//----- nvinfo : EIATTR_SYSCALL_OFFSETS
	.align		4
        /*0570*/ 	.byte	0x04, 0x46
        /*0572*/ 	.short	(.L_35 - .L_34)


	//   ....[0]....
.L_34:
        /*0574*/ 	.word	0x00001620


	//----- nvinfo : EIATTR_MBARRIER_INSTR_OFFSETS
	.align		4
.L_35:
        /*0578*/ 	.byte	0x04, 0x39
        /*057a*/ 	.short	(.L_37 - .L_36)


	//   ....[0]....
.L_36:
        /*057c*/ 	.word	0x00000320
        /*0580*/ 	.word	0x000000ff
        /*0584*/ 	.word	0x00000000
        /*0588*/ 	.short	0x0100
        /*058a*/ 	.byte	0x08
	.zero		1


	//   ....[1]....
        /*058c*/ 	.word	0x00000330
        /*0590*/ 	.word	0x000000ff
        /*0594*/ 	.word	0x00000038
        /*0598*/ 	.short	0x0100
        /*059a*/ 	.byte	0x08
	.zero		1


	//   ....[2]....
        /*059c*/ 	.word	0x00000340
        /*05a0*/ 	.word	0x000000ff
        /*05a4*/ 	.word	0x00000008
        /*05a8*/ 	.short	0x0100
        /*05aa*/ 	.byte	0x08
	.zero		1


	//   ....[3]....
        /*05ac*/ 	.word	0x00000350
        /*05b0*/ 	.word	0x000000ff
        /*05b4*/ 	.word	0x00000040
        /*05b8*/ 	.short	0x0100
        /*05ba*/ 	.byte	0x08
	.zero		1


	//   ....[4]....
        /*05bc*/ 	.word	0x00000360
        /*05c0*/ 	.word	0x000000ff
        /*05c4*/ 	.word	0x00000010
        /*05c8*/ 	.short	0x0100
        /*05ca*/ 	.byte	0x08
	.zero		1


	//   ....[5]....
        /*05cc*/ 	.word	0x00000370
        /*05d0*/ 	.word	0x000000ff
        /*05d4*/ 	.word	0x00000048
        /*05d8*/ 	.short	0x0100
        /*05da*/ 	.byte	0x08
	.zero		1


	//   ....[6]....
        /*05dc*/ 	.word	0x00000380
        /*05e0*/ 	.word	0x000000ff
        /*05e4*/ 	.word	0x00000018
        /*05e8*/ 	.short	0x0100
        /*05ea*/ 	.byte	0x08
	.zero		1


	//   ....[7]....
        /*05ec*/ 	.word	0x00000390
        /*05f0*/ 	.word	0x000000ff
        /*05f4*/ 	.word	0x00000050
        /*05f8*/ 	.short	0x0100
        /*05fa*/ 	.byte	0x08
	.zero		1


	//   ....[8]....
        /*05fc*/ 	.word	0x000003a0
        /*0600*/ 	.word	0x000000ff
        /*0604*/ 	.word	0x00000020
        /*0608*/ 	.short	0x0100
        /*060a*/ 	.byte	0x08
	.zero		1


	//   ....[9]....
        /*060c*/ 	.word	0x000003b0
        /*0610*/ 	.word	0x000000ff
        /*0614*/ 	.word	0x00000058
        /*0618*/ 	.short	0x0100
        /*061a*/ 	.byte	0x08
	.zero		1


	//   ....[10]....
        /*061c*/ 	.word	0x000003c0
        /*0620*/ 	.word	0x000000ff
        /*0624*/ 	.word	0x00000028
        /*0628*/ 	.short	0x0100
        /*062a*/ 	.byte	0x08
	.zero		1


	//   ....[11]....
        /*062c*/ 	.word	0x000003d0
        /*0630*/ 	.word	0x000000ff
        /*0634*/ 	.word	0x00000060
        /*0638*/ 	.short	0x0100
        /*063a*/ 	.byte	0x08
	.zero		1


	//   ....[12]....
        /*063c*/ 	.word	0x000003e0
        /*0640*/ 	.word	0x000000ff
        /*0644*/ 	.word	0x00000030
        /*0648*/ 	.short	0x0100
        /*064a*/ 	.byte	0x08
	.zero		1


	//   ....[13]....
        /*064c*/ 	.word	0x000003f0
        /*0650*/ 	.word	0x000000ff
        /*0654*/ 	.word	0x00000068
        /*0658*/ 	.short	0x0100
        /*065a*/ 	.byte	0x08
	.zero		1


	//   ....[14]....
        /*065c*/ 	.word	0x000007d0
        /*0660*/ 	.word	0x000000ff
        /*0664*/ 	.word	0x00000080
        /*0668*/ 	.short	0x0100
        /*066a*/ 	.byte	0x06
	.zero		1


	//   ....[15]....
        /*066c*/ 	.word	0x00000810
        /*0670*/ 	.word	0x000000ff
        /*0674*/ 	.word	0x00000088
        /*0678*/ 	.short	0x0100
        /*067a*/ 	.byte	0x06
	.zero		1


	//   ....[16]....
        /*067c*/ 	.word	0x000016c0
        /*0680*/ 	.word	0x00000003
        /*0684*/ 	.word	0x00000000
        /*0688*/ 	.short	0x010a
        /*068a*/ 	.byte	0x3f
	.zero		1


	//   ....[17]....
        /*068c*/ 	.word	0x00001700
        /*0690*/ 	.word	0x00000003
        /*0694*/ 	.word	0x00000000
        /*0698*/ 	.short	0x010a
        /*069a*/ 	.byte	0x3f
	.zero		1


	//   ....[18]....
        /*069c*/ 	.word	0x00002710
        /*06a0*/ 	.word	0x000000ff
        /*06a4*/ 	.word	0x00000000
        /*06a8*/ 	.short	0x010a
        /*06aa*/ 	.byte	0x04
	.zero		1


	//   ....[19]....
        /*06ac*/ 	.word	0x00002750
        /*06b0*/ 	.word	0x000000ff
        /*06b4*/ 	.word	0x00000000
        /*06b8*/ 	.short	0x010a
        /*06ba*/ 	.byte	0x04
	.zero		1


	//   ....[20]....
        /*06bc*/ 	.word	0x000037b0
        /*06c0*/ 	.word	0x00000004
        /*06c4*/ 	.word	0x00000000
        /*06c8*/ 	.short	0x0101
        /*06ca*/ 	.byte	0x3f
	.zero		1


	//   ....[21]....
        /*06cc*/ 	.word	0x000039b0
        /*06d0*/ 	.word	0x00000004
        /*06d4*/ 	.word	0x00000000
        /*06d8*/ 	.short	0x0101
        /*06da*/ 	.byte	0x3f
	.zero		1


	//   ....[22]....
        /*06dc*/ 	.word	0x00012b80
        /*06e0*/ 	.word	0x00000007
        /*06e4*/ 	.word	0x00000038
        /*06e8*/ 	.short	0x010a
        /*06ea*/ 	.byte	0x3f
	.zero		1


	//   ....[23]....
        /*06ec*/ 	.word	0x00012f50
        /*06f0*/ 	.word	0x00000003
        /*06f4*/ 	.word	0x00000088
        /*06f8*/ 	.short	0x0101
        /*06fa*/ 	.byte	0x3f
	.zero		1


	//   ....[24]....
        /*06fc*/ 	.word	0x00013740
        /*0700*/ 	.word	0x00000005
        /*0704*/ 	.word	0x00000000
        /*0708*/ 	.short	0x010a
        /*070a*/ 	.byte	0x3f
	.zero		1


	//   ....[25]....
        /*070c*/ 	.word	0x000137d0
        /*0710*/ 	.word	0x00000007
        /*0714*/ 	.word	0x00000000
        /*0718*/ 	.short	0x010a
        /*071a*/ 	.byte	0x3f
	.zero		1


	//   ....[26]....
        /*071c*/ 	.word	0x00013860
        /*0720*/ 	.word	0x00000007
        /*0724*/ 	.word	0x00000000
        /*0728*/ 	.short	0x010a
        /*072a*/ 	.byte	0x3f
	.zero		1


	//   ....[27]....
        /*072c*/ 	.word	0x000138f0
        /*0730*/ 	.word	0x00000007
        /*0734*/ 	.word	0x00000000
        /*0738*/ 	.short	0x010a
        /*073a*/ 	.byte	0x3f
	.zero		1


	//   ....[28]....
        /*073c*/ 	.word	0x00013980
        /*0740*/ 	.word	0x00000007
        /*0744*/ 	.word	0x00000000
        /*0748*/ 	.short	0x010a
        /*074a*/ 	.byte	0x3f
	.zero		1


	//   ....[29]....
        /*074c*/ 	.word	0x00013a10
        /*0750*/ 	.word	0x00000007
        /*0754*/ 	.word	0x00000000
        /*0758*/ 	.short	0x010a
        /*075a*/ 	.byte	0x3f
	.zero		1


	//   ....[30]....
        /*075c*/ 	.word	0x00013aa0
        /*0760*/ 	.word	0x00000003
        /*0764*/ 	.word	0x00000000
        /*0768*/ 	.short	0x010a
        /*076a*/ 	.byte	0x3f
	.zero		1


	//   ....[31]....
        /*076c*/ 	.word	0x00013b00
        /*0770*/ 	.word	0x00000003
        /*0774*/ 	.word	0x00000000
        /*0778*/ 	.short	0x010a
        /*077a*/ 	.byte	0x3f
	.zero		1


	//   ....[32]....
        /*077c*/ 	.word	0x00013b60
        /*0780*/ 	.word	0x00000007
        /*0784*/ 	.word	0x00000000
        /*0788*/ 	.short	0x010a
        /*078a*/ 	.byte	0x3f
	.zero		1


	//   ....[33]....
        /*078c*/ 	.word	0x00013c30
        /*0790*/ 	.word	0x00000007
        /*0794*/ 	.word	0x00000038
        /*0798*/ 	.short	0x010a
        /*079a*/ 	.byte	0x3f
	.zero		1


	//   ....[34]....
        /*079c*/ 	.word	0x00013d00
        /*07a0*/ 	.word	0x00000005
        /*07a4*/ 	.word	0x00000000
        /*07a8*/ 	.short	0x010a
        /*07aa*/ 	.byte	0x3f
	.zero		1


	//   ....[35]....
        /*07ac*/ 	.word	0x00013d50
        /*07b0*/ 	.word	0x00000007
        /*07b4*/ 	.word	0x00000000
        /*07b8*/ 	.short	0x010a
        /*07ba*/ 	.byte	0x3f
	.zero		1


	//   ....[36]....
        /*07bc*/ 	.word	0x00013da0
        /*07c0*/ 	.word	0x00000007
        /*07c4*/ 	.word	0x00000000
        /*07c8*/ 	.short	0x010a
        /*07ca*/ 	.byte	0x3f
	.zero		1


	//   ....[37]....
        /*07cc*/ 	.word	0x00013df0
        /*07d0*/ 	.word	0x00000007
        /*07d4*/ 	.word	0x00000000
        /*07d8*/ 	.short	0x010a
        /*07da*/ 	.byte	0x3f
	.zero		1


	//   ....[38]....
        /*07dc*/ 	.word	0x00013e40
        /*07e0*/ 	.word	0x00000007
        /*07e4*/ 	.word	0x00000000
        /*07e8*/ 	.short	0x010a
        /*07ea*/ 	.byte	0x3f
	.zero		1


	//   ....[39]....
        /*07ec*/ 	.word	0x00013e90
        /*07f0*/ 	.word	0x00000007
        /*07f4*/ 	.word	0x00000000
        /*07f8*/ 	.short	0x010a
        /*07fa*/ 	.byte	0x3f
	.zero		1


	//----- nvinfo : EIATTR_NUM_MBARRIERS
	.align		4
.L_37:
        /*07fc*/ 	.byte	0x03, 0x38
        /*07fe*/ 	.short	0x0010


	//----- nvinfo : EIATTR_EXIT_INSTR_OFFSETS
	.align		4
        /*0800*/ 	.byte	0x04, 0x1c
        /*0802*/ 	.short	(.L_39 - .L_38)


	//   ....[0]....
.L_38:
        /*0804*/ 	.word	0x00000b00


	//   ....[1]....
        /*0808*/ 	.word	0x00001390


	//   ....[2]....
        /*080c*/ 	.word	0x000121f0


	//   ....[3]....
        /*0810*/ 	.word	0x00012810


	//   ....[4]....
        /*0814*/ 	.word	0x00013af0


	//----- nvinfo : EIATTR_MAX_THREADS
	.align		4
.L_39:
        /*0818*/ 	.byte	0x04, 0x05
        /*081a*/ 	.short	(.L_41 - .L_40)
.L_40:
        /*081c*/ 	.word	0x00000180
        /*0820*/ 	.word	0x00000001
        /*0824*/ 	.word	0x00000001


	//----- nvinfo : EIATTR_CRS_STACK_SIZE
	.align		4
.L_41:
        /*0828*/ 	.byte	0x04, 0x1e
        /*082a*/ 	.short	(.L_43 - .L_42)
.L_42:
        /*082c*/ 	.word	0x00000000


	//----- nvinfo : EIATTR_CBANK_PARAM_SIZE
	.align		4
.L_43:
        /*0830*/ 	.byte	0x03, 0x19
        /*0832*/ 	.short	0x0470


	//----- nvinfo : EIATTR_PARAM_CBANK
	.align		4
        /*0834*/ 	.byte	0x04, 0x0a
        /*0836*/ 	.short	(.L_45 - .L_44)
	.align		4
.L_44:
        /*0838*/ 	.word	index@(.nv.constant0._ZN7cutlass13device_kernelINS_4gemm6kernel13GemmUniversalIN4cute5tupleIJiiiiEEENS1_10collective13CollectiveMmaINS1_34MainloopSm90TmaGmmaWarpSpecializedILi7ENS5_IJNS4_1CILi2EEENSA_ILi1EEESC_EEENS1_35KernelTmaWarpSpecializedCooperativeEEENS5_IJNSA_ILi256EEENSA_ILi224EEENSA_ILi32EEEEEENS_10bfloat16_tENS5_IJlSC_lEEESK_SL_NS4_8TiledMMAINS4_8MMA_AtomIJNS4_4SM904GMMA27MMA_64x32x16_F32BF16BF16_SSILNSP_5MajorE0ELSR_0ELNSP_7ScaleInE1ELSS_1EEEEEENS4_6LayoutISD_NS5_IJSC_NSA_ILi0EEESW_EEEEENS5_IJNS4_10UnderscoreESZ_SZ_EEEEENS4_13SM90_TMA_LOADENS4_14ComposedLayoutINS4_7SwizzleILi2ELi4ELi3EEENS4_18smem_ptr_flag_bitsILi16EEENSV_INS5_IJNSA_ILi8EEESI_EEENS5_IJSI_SC_EEEEEEEvNS4_8identityENS4_23SM90_TMA_LOAD_MULTICASTES1C_vS1D_EENS_8epilogue10collective6detail29Sm90TmaWarpSpecializedAdapterINS1H_15DefaultEpilogueISK_SL_SL_NS1G_6thread17LinearCombinationISK_Li1EffLNS1L_9ScaleType4KindE0ELNS_15FloatRoundStyleE2ESK_EENS1_15EpilogueDefaultEEEEEvvEEEEvNT_6ParamsE)
        /*083c*/ 	.short	0x0210
        /*083e*/ 	.short	0x0470


	//----- nvinfo : EIATTR_SW_WAR
	.align		4
.L_45:
        /*0840*/ 	.byte	0x04, 0x36
        /*0842*/ 	.short	(.L_47 - .L_46)
.L_46:
        /*0844*/ 	.word	0x00000008
.L_47:


//--------------------- .nv.callgraph             --------------------------
	.section	.nv.callgraph,"",@"SHT_CUDA_CALLGRAPH"
	.align	4
	.sectionentsize	8
	.align		4
        /*0000*/ 	.word	0x00000000
	.align		4
        /*0004*/ 	.word	0xffffffff
	.align		4
        /*0008*/ 	.word	index@(_ZN7cutlass13device_kernelINS_4gemm6kernel13GemmUniversalIN4cute5tupleIJiiiiEEENS1_10collective13CollectiveMmaINS1_34MainloopSm90TmaGmmaWarpSpecializedILi7ENS5_IJNS4_1CILi2EEENSA_ILi1EEESC_EEENS1_35KernelTmaWarpSpecializedCooperativeEEENS5_IJNSA_ILi256EEENSA_ILi224EEENSA_ILi32EEEEEENS_10bfloat16_tENS5_IJlSC_lEEESK_SL_NS4_8TiledMMAINS4_8MMA_AtomIJNS4_4SM904GMMA27MMA_64x32x16_F32BF16BF16_SSILNSP_5MajorE0ELSR_0ELNSP_7ScaleInE1ELSS_1EEEEEENS4_6LayoutISD_NS5_IJSC_NSA_ILi0EEESW_EEEEENS5_IJNS4_10UnderscoreESZ_SZ_EEEEENS4_13SM90_TMA_LOADENS4_14ComposedLayoutINS4_7SwizzleILi2ELi4ELi3EEENS4_18smem_ptr_flag_bitsILi16EEENSV_INS5_IJNSA_ILi8EEESI_EEENS5_IJSI_SC_EEEEEEEvNS4_8identityENS4_23SM90_TMA_LOAD_MULTICASTES1C_vS1D_EENS_8epilogue10collective6detail29Sm90TmaWarpSpecializedAdapterINS1H_15DefaultEpilogueISK_SL_SL_NS1G_6thread17LinearCombinationISK_Li1EffLNS1L_9ScaleType4KindE0ELNS_15FloatRoundStyleE2ESK_EENS1_15EpilogueDefaultEEEEEvvEEEEvNT_6ParamsE)
	.align		4
        /*000c*/ 	.word	index@(__assertfail)
	.align		4
        /*0010*/ 	.word	0x00000000
	.align		4
        /*0014*/ 	.word	0xfffffffe
	.align		4
        /*0018*/ 	.word	0x00000000
	.align		4
        /*001c*/ 	.word	0xfffffffd
	.align		4
        /*0020*/ 	.word	0x00000000
	.align		4
        /*0024*/ 	.word	0xfffffffc


//--------------------- .nv.constant4             --------------------------
	.section	.nv.constant4,"a",@progbits
	.align	8
	.align		8
.nv.constant4:
        /*0000*/ 	.dword	__assertfail
	.align		8
        /*0008*/ 	.dword	__unnamed_1
	.align		8
        /*0010*/ 	.dword	_ZN39_INTERNAL_06bfb6a2_4_k_cu_403b7501_65954cuda3std3__45__cpo5beginE
	.align		8
        /*0018*/ 	.dword	_ZN39_INTERNAL_06bfb6a2_4_k_cu_403b7501_65954cuda3std3__45__cpo3endE
	.align		8
        /*0020*/ 	.dword	_ZN39_INTERNAL_06bfb6a2_4_k_cu_403b7501_65954cuda3std3__45__cpo6cbeginE
	.align		8
        /*0028*/ 	.dword	_ZN39_INTERNAL_06bfb6a2_4_k_cu_403b7501_65954cuda3std3__45__cpo4cendE
	.align		8
        /*0030*/ 	.dword	_ZN39_INTERNAL_06bfb6a2_4_k_cu_403b7501_65954cuda3std3__441_GLOBAL__N__06bfb6a2_4_k_cu_403b7501_65956ignoreE
	.align		8
        /*0038*/ 	.dword	_ZN39_INTERNAL_06bfb6a2_4_k_cu_403b7501_65954cuda3std3__419piecewise_constructE
	.align		8
        /*0040*/ 	.dword	_ZN39_INTERNAL_06bfb6a2_4_k_cu_403b7501_65954cuda3std3__48in_placeE
	.align		8
        /*0048*/ 	.dword	_ZN39_INTERNAL_06bfb6a2_4_k_cu_403b7501_65954cuda3std6ranges3__45__cpo4swapE
	.align		8
        /*0050*/ 	.dword	_ZN39_INTERNAL_06bfb6a2_4_k_cu_403b7501_65954cuda3std6ranges3__45__cpo9iter_moveE
	.align		8
        /*0058*/ 	.dword	_ZN39_INTERNAL_06bfb6a2_4_k_cu_403b7501_65954cute7productE
	.align		8
        /*0060*/ 	.dword	_ZN39_INTERNAL_06bfb6a2_4_k_cu_403b7501_65954cute1_E
	.align		8
        /*0068*/ 	.dword	$str$22
	.align		8
        /*0070*/ 	.dword	$str$23


//--------------------- .text._ZN7cutlass13device_kernelINS_4gemm6kernel13GemmUniversalIN4cute5tupleIJiiiiEEENS1_10collective13CollectiveMmaINS1_34MainloopSm90TmaGmmaWarpSpecializedILi7ENS5_IJNS4_1CILi2EEENSA_ILi1EEESC_EEENS1_35KernelTmaWarpSpecializedCooperativeEEENS5_IJNSA_ILi256EEENSA_ILi224EEENSA_ILi32EEEEEENS_10bfloat16_tENS5_IJlSC_lEEESK_SL_NS4_8TiledMMAINS4_8MMA_AtomIJNS4_4SM904GMMA27MMA_64x32x16_F32BF16BF16_SSILNSP_5MajorE0ELSR_0ELNSP_7ScaleInE1ELSS_1EEEEEENS4_6LayoutISD_NS5_IJSC_NSA_ILi0EEESW_EEEEENS5_IJNS4_10UnderscoreESZ_SZ_EEEEENS4_13SM90_TMA_LOADENS4_14ComposedLayoutINS4_7SwizzleILi2ELi4ELi3EEENS4_18smem_ptr_flag_bitsILi16EEENSV_INS5_IJNSA_ILi8EEESI_EEENS5_IJSI_SC_EEEEEEEvNS4_8identityENS4_23SM90_TMA_LOAD_MULTICASTES1C_vS1D_EENS_8epilogue10collective6detail29Sm90TmaWarpSpecializedAdapterINS1H_15DefaultEpilogueISK_SL_SL_NS1G_6thread17LinearCombinationISK_Li1EffLNS1L_9ScaleType4KindE0ELNS_15FloatRoundStyleE2ESK_EENS1_15EpilogueDefaultEEEEEvvEEEEvNT_6ParamsE --------------------------
	.section	.text._ZN7cutlass13device_kernelINS_4gemm6kernel13GemmUniversalIN4cute5tupleIJiiiiEEENS1_10collective13CollectiveMmaINS1_34MainloopSm90TmaGmmaWarpSpecializedILi7ENS5_IJNS4_1CILi2EEENSA_ILi1EEESC_EEENS1_35KernelTmaWarpSpecializedCooperativeEEENS5_IJNSA_ILi256EEENSA_ILi224EEENSA_ILi32EEEEEENS_10bfloat16_tENS5_IJlSC_lEEESK_SL_NS4_8TiledMMAINS4_8MMA_AtomIJNS4_4SM904GMMA27MMA_64x32x16_F32BF16BF16_SSILNSP_5MajorE0ELSR_0ELNSP_7ScaleInE1ELSS_1EEEEEENS4_6LayoutISD_NS5_IJSC_NSA_ILi0EEESW_EEEEENS5_IJNS4_10UnderscoreESZ_SZ_EEEEENS4_13SM90_TMA_LOADENS4_14ComposedLayoutINS4_7SwizzleILi2ELi4ELi3EEENS4_18smem_ptr_flag_bitsILi16EEENSV_INS5_IJNSA_ILi8EEESI_EEENS5_IJSI_SC_EEEEEEEvNS4_8identityENS4_23SM90_TMA_LOAD_MULTICASTES1C_vS1D_EENS_8epilogue10collective6detail29Sm90TmaWarpSpecializedAdapterINS1H_15DefaultEpilogueISK_SL_SL_NS1G_6thread17LinearCombinationISK_Li1EffLNS1L_9ScaleType4KindE0ELNS_15FloatRoundStyleE2ESK_EENS1_15EpilogueDefaultEEEEEvvEEEEvNT_6ParamsE,"ax",@progbits
	.align	128
.text._ZN7cutlass13device_kernelINS_4gemm6kernel13GemmUniversalIN4cute5tupleIJiiiiEEENS1_10collective13CollectiveMmaINS1_34MainloopSm90TmaGmmaWarpSpecializedILi7ENS5_IJNS4_1CILi2EEENSA_ILi1EEESC_EEENS1_35KernelTmaWarpSpecializedCooperativeEEENS5_IJNSA_ILi256EEENSA_ILi224EEENSA_ILi32EEEEEENS_10bfloat16_tENS5_IJlSC_lEEESK_SL_NS4_8TiledMMAINS4_8MMA_AtomIJNS4_4SM904GMMA27MMA_64x32x16_F32BF16BF16_SSILNSP_5MajorE0ELSR_0ELNSP_7ScaleInE1ELSS_1EEEEEENS4_6LayoutISD_NS5_IJSC_NSA_ILi0EEESW_EEEEENS5_IJNS4_10UnderscoreESZ_SZ_EEEEENS4_13SM90_TMA_LOADENS4_14ComposedLayoutINS4_7SwizzleILi2ELi4ELi3EEENS4_18smem_ptr_flag_bitsILi16EEENSV_INS5_IJNSA_ILi8EEESI_EEENS5_IJSI_SC_EEEEEEEvNS4_8identityENS4_23SM90_TMA_LOAD_MULTICASTES1C_vS1D_EENS_8epilogue10collective6detail29Sm90TmaWarpSpecializedAdapterINS1H_15DefaultEpilogueISK_SL_SL_NS1G_6thread17LinearCombinationISK_Li1EffLNS1L_9ScaleType4KindE0ELNS_15FloatRoundStyleE2ESK_EENS1_15EpilogueDefaultEEEEEvvEEEEvNT_6ParamsE:
        .type           _ZN7cutlass13device_kernelINS_4gemm6kernel13GemmUniversalIN4cute5tupleIJiiiiEEENS1_10collective13CollectiveMmaINS1_34MainloopSm90TmaGmmaWarpSpecializedILi7ENS5_IJNS4_1CILi2EEENSA_ILi1EEESC_EEENS1_35KernelTmaWarpSpecializedCooperativeEEENS5_IJNSA_ILi256EEENSA_ILi224EEENSA_ILi32EEEEEENS_10bfloat16_tENS5_IJlSC_lEEESK_SL_NS4_8TiledMMAINS4_8MMA_AtomIJNS4_4SM904GMMA27MMA_64x32x16_F32BF16BF16_SSILNSP_5MajorE0ELSR_0ELNSP_7ScaleInE1ELSS_1EEEEEENS4_6LayoutISD_NS5_IJSC_NSA_ILi0EEESW_EEEEENS5_IJNS4_10UnderscoreESZ_SZ_EEEEENS4_13SM90_TMA_LOADENS4_14ComposedLayoutINS4_7SwizzleILi2ELi4ELi3EEENS4_18smem_ptr_flag_bitsILi16EEENSV_INS5_IJNSA_ILi8EEESI_EEENS5_IJSI_SC_EEEEEEEvNS4_8identityENS4_23SM90_TMA_LOAD_MULTICASTES1C_vS1D_EENS_8epilogue10collective6detail29Sm90TmaWarpSpecializedAdapterINS1H_15DefaultEpilogueISK_SL_SL_NS1G_6thread17LinearCombinationISK_Li1EffLNS1L_9ScaleType4KindE0ELNS_15FloatRoundStyleE2ESK_EENS1_15EpilogueDefaultEEEEEvvEEEEvNT_6ParamsE,@function
        .size           _ZN7cutlass13device_kernelINS_4gemm6kernel13GemmUniversalIN4cute5tupleIJiiiiEEENS1_10collective13CollectiveMmaINS1_34MainloopSm90TmaGmmaWarpSpecializedILi7ENS5_IJNS4_1CILi2EEENSA_ILi1EEESC_EEENS1_35KernelTmaWarpSpecializedCooperativeEEENS5_IJNSA_ILi256EEENSA_ILi224EEENSA_ILi32EEEEEENS_10bfloat16_tENS5_IJlSC_lEEESK_SL_NS4_8TiledMMAINS4_8MMA_AtomIJNS4_4SM904GMMA27MMA_64x32x16_F32BF16BF16_SSILNSP_5MajorE0ELSR_0ELNSP_7ScaleInE1ELSS_1EEEEEENS4_6LayoutISD_NS5_IJSC_NSA_ILi0EEESW_EEEEENS5_IJNS4_10UnderscoreESZ_SZ_EEEEENS4_13SM90_TMA_LOADENS4_14ComposedLayoutINS4_7SwizzleILi2ELi4ELi3EEENS4_18smem_ptr_flag_bitsILi16EEENSV_INS5_IJNSA_ILi8EEESI_EEENS5_IJSI_SC_EEEEEEEvNS4_8identityENS4_23SM90_TMA_LOAD_MULTICASTES1C_vS1D_EENS_8epilogue10collective6detail29Sm90TmaWarpSpecializedAdapterINS1H_15DefaultEpilogueISK_SL_SL_NS1G_6thread17LinearCombinationISK_Li1EffLNS1L_9ScaleType4KindE0ELNS_15FloatRoundStyleE2ESK_EENS1_15EpilogueDefaultEEEEEvvEEEEvNT_6ParamsE,(.L_x_523 - _ZN7cutlass13device_kernelINS_4gemm6kernel13GemmUniversalIN4cute5tupleIJiiiiEEENS1_10collective13CollectiveMmaINS1_34MainloopSm90TmaGmmaWarpSpecializedILi7ENS5_IJNS4_1CILi2EEENSA_ILi1EEESC_EEENS1_35KernelTmaWarpSpecializedCooperativeEEENS5_IJNSA_ILi256EEENSA_ILi224EEENSA_ILi32EEEEEENS_10bfloat16_tENS5_IJlSC_lEEESK_SL_NS4_8TiledMMAINS4_8MMA_AtomIJNS4_4SM904GMMA27MMA_64x32x16_F32BF16BF16_SSILNSP_5MajorE0ELSR_0ELNSP_7ScaleInE1ELSS_1EEEEEENS4_6LayoutISD_NS5_IJSC_NSA_ILi0EEESW_EEEEENS5_IJNS4_10UnderscoreESZ_SZ_EEEEENS4_13SM90_TMA_LOADENS4_14ComposedLayoutINS4_7SwizzleILi2ELi4ELi3EEENS4_18smem_ptr_flag_bitsILi16EEENSV_INS5_IJNSA_ILi8EEESI_EEENS5_IJSI_SC_EEEEEEEvNS4_8identityENS4_23SM90_TMA_LOAD_MULTICASTES1C_vS1D_EENS_8epilogue10collective6detail29Sm90TmaWarpSpecializedAdapterINS1H_15DefaultEpilogueISK_SL_SL_NS1G_6thread17LinearCombinationISK_Li1EffLNS1L_9ScaleType4KindE0ELNS_15FloatRoundStyleE2ESK_EENS1_15EpilogueDefaultEEEEEvvEEEEvNT_6ParamsE)
        .other          _ZN7cutlass13device_kernelINS_4gemm6kernel13GemmUniversalIN4cute5tupleIJiiiiEEENS1_10collective13CollectiveMmaINS1_34MainloopSm90TmaGmmaWarpSpecializedILi7ENS5_IJNS4_1CILi2EEENSA_ILi1EEESC_EEENS1_35KernelTmaWarpSpecializedCooperativeEEENS5_IJNSA_ILi256EEENSA_ILi224EEENSA_ILi32EEEEEENS_10bfloat16_tENS5_IJlSC_lEEESK_SL_NS4_8TiledMMAINS4_8MMA_AtomIJNS4_4SM904GMMA27MMA_64x32x16_F32BF16BF16_SSILNSP_5MajorE0ELSR_0ELNSP_7ScaleInE1ELSS_1EEEEEENS4_6LayoutISD_NS5_IJSC_NSA_ILi0EEESW_EEEEENS5_IJNS4_10UnderscoreESZ_SZ_EEEEENS4_13SM90_TMA_LOADENS4_14ComposedLayoutINS4_7SwizzleILi2ELi4ELi3EEENS4_18smem_ptr_flag_bitsILi16EEENSV_INS5_IJNSA_ILi8EEESI_EEENS5_IJSI_SC_EEEEEEEvNS4_8identityENS4_23SM90_TMA_LOAD_MULTICASTES1C_vS1D_EENS_8epilogue10collective6detail29Sm90TmaWarpSpecializedAdapterINS1H_15DefaultEpilogueISK_SL_SL_NS1G_6thread17LinearCombinationISK_Li1EffLNS1L_9ScaleType4KindE0ELNS_15FloatRoundStyleE2ESK_EENS1_15EpilogueDefaultEEEEEvvEEEEvNT_6ParamsE,@"STO_CUDA_ENTRY STV_DEFAULT"
_ZN7cutlass13device_kernelINS_4gemm6kernel13GemmUniversalIN4cute5tupleIJiiiiEEENS1_10collective13CollectiveMmaINS1_34MainloopSm90TmaGmmaWarpSpecializedILi7ENS5_IJNS4_1CILi2EEENSA_ILi1EEESC_EEENS1_35KernelTmaWarpSpecializedCooperativeEEENS5_IJNSA_ILi256EEENSA_ILi224EEENSA_ILi32EEEEEENS_10bfloat16_tENS5_IJlSC_lEEESK_SL_NS4_8TiledMMAINS4_8MMA_AtomIJNS4_4SM904GMMA27MMA_64x32x16_F32BF16BF16_SSILNSP_5MajorE0ELSR_0ELNSP_7ScaleInE1ELSS_1EEEEEENS4_6LayoutISD_NS5_IJSC_NSA_ILi0EEESW_EEEEENS5_IJNS4_10UnderscoreESZ_SZ_EEEEENS4_13SM90_TMA_LOADENS4_14ComposedLayoutINS4_7SwizzleILi2ELi4ELi3EEENS4_18smem_ptr_flag_bitsILi16EEENSV_INS5_IJNSA_ILi8EEESI_EEENS5_IJSI_SC_EEEEEEEvNS4_8identityENS4_23SM90_TMA_LOAD_MULTICASTES1C_vS1D_EENS_8epilogue10collective6detail29Sm90TmaWarpSpecializedAdapterINS1H_15DefaultEpilogueISK_SL_SL_NS1G_6thread17LinearCombinationISK_Li1EffLNS1L_9ScaleType4KindE0ELNS_15FloatRoundStyleE2ESK_EENS1_15EpilogueDefaultEEEEEvvEEEEvNT_6ParamsE:
[----:B------:R-:W0:Y:S02]  /*0000*/  LDC R1, c[0x0][0x28] ;  /* 0x00000a00ff017b82 */ /* 0x000e240000000800 */
[----:B0-----:R-:W-:Y:S01]  /*0010*/  VIADD R1, R1, 0xffffff28 ;  /* 0xffffff2801017836 */ /* 0x001fe20000000000 */
[----:B------:R-:W0:Y:S01]  /*0020*/  S2R R4, SR_TID.X ;  /* 0x0000000000047919 */ /* 0x000e220000002100 */
[----:B------:R-:W-:Y:S01]  /*0030*/  ELECT P0, URZ, PT ;  /* 0x00000000003f782f */ /* 0x000fe20003800000 */
[----:B------:R-:W-:Y:S01]  /*0040*/  BSSY B0, `(.L_x_0) ;  /* 0x0000015000007945 */ /* 0x000fe20003800000 */
[--C-:B0-----:R-:W-:Y:S02]  /*0050*/  SHF.R.U32.HI R0, RZ, 0x5, R4.reuse ;  /* 0x00000005ff007819 */ /* 0x101fe40000011604 */
[----:B------:R-:W-:-:S03]  /*0060*/  SHF.R.U32.HI R2, RZ, 0x7, R4 ;  /* 0x00000007ff027819 */ /* 0x000fc60000011604 */
[----:B------:R-:W0:Y:S04]  /*0070*/  SHFL.IDX PT, R3, R0, RZ, 0x1f ;  /* 0x00001fff00037589 */ /* 0x000e2800000e0000 */
[----:B------:R-:W1:Y:S01]  /*0080*/  SHFL.IDX PT, R2, R2, RZ, 0x1f ;  /* 0x00001fff02027589 */ /* 0x000e6200000e0000 */
[----:B0-----:R-:W-:Y:S02]  /*0090*/  R2UR UR9, R3 ;  /* 0x00000000030972ca */ /* 0x001fe400000e0000 */
[----:B-1----:R-:W-:-:S11]  /*00a0*/  R2UR UR5, R2 ;  /* 0x00000000020572ca */ /* 0x002fd600000e0000 */
[----:B------:R-:W-:Y:S02]  /*00b0*/  USHF.R.S32.HI UR4, URZ, 0x1f, UR9 ;  /* 0x0000001f3f047899 */ /* 0x000fe40008011409 */
[----:B------:R-:W-:Y:S02]  /*00c0*/  ISETP.NE.OR P0, PT, RZ, UR9, !P0 ;  /* 0x00000009ff007c0c */ /* 0x000fe4000c705670 */
[----:B------:R-:W-:-:S04]  /*00d0*/  ULEA.HI UR4, UR4, UR9, URZ, 0x2 ;  /* 0x0000000904047291 */ /* 0x000fc8000f8f103f */
[----:B------:R-:W-:-:S04]  /*00e0*/  ULOP3.LUT UR4, UR4, 0xfffffffc, URZ, 0xc0, !UPT ;  /* 0xfffffffc04047892 */ /* 0x000fc8000f8ec03f */
[----:B------:R-:W-:-:S03]  /*00f0*/  UIADD3 UR9, UR9, -UR4, URZ ;  /* 0x8000000409097290 */ /* 0x000fc6000fffe03f */
[----:B------:R-:W-:Y:S09]  /*0100*/  @P0 BRA `(.L_x_1) ;  /* 0x0000000000200947 */ /* 0x000ff20003800000 */
[----:B------:R-:W-:Y:S02]  /*0110*/  ULDC.64 UR6, c[0x0][0x198] ;  /* 0x0000660000067ab9 */ /* 0x000fe40000000a00 */
[----:B------:R-:W-:Y:S02]  /*0120*/  UIADD3 UR10, UP0, UR6, 0xf0, URZ ;  /* 0x000000f0060a7890 */ /* 0x000fe4000ff1e03f */
[----:B------:R-:W-:Y:S02]  /*0130*/  UIADD3 UR6, UP1, UR6, 0x1f0, URZ ;  /* 0x000001f006067890 */ /* 0x000fe4000ff3e03f */
[----:B------:R-:W-:Y:S02]  /*0140*/  UIADD3.X UR11, URZ, UR7, URZ, UP0, !UPT ;  /* 0x000000073f0b7290 */ /* 0x000fe400087fe43f */
[----:B------:R-:W-:-:S07]  /*0150*/  UIADD3.X UR7, URZ, UR7, URZ, UP1, !UPT ;  /* 0x000000073f077290 */ /* 0x000fce0008ffe43f */
[----:B------:R0:W-:Y:S02]  /*0160*/  UTMACCTL.PF [UR10] ;  /* 0x000000000a0079b9 */ /* 0x0001e40008040000 */
[----:B------:R0:W-:Y:S02]  /*0170*/  UTMACCTL.PF [UR6] ;  /* 0x00000000060079b9 */ /* 0x0001e40008040000 */
[----:B0-----:R-:W-:Y:S01]  /*0180*/  NOP ;  /* 0x0000000000007918 */ /* 0x001fe20000000000 */
.L_x_1:
[----:B------:R-:W-:Y:S05]  /*0190*/  BSYNC B0 ;  /* 0x0000000000007941 */ /* 0x000fea0003800000 */
.L_x_0:
[----:B------:R-:W0:Y:S01]  /*01a0*/  SHFL.IDX PT, R2, R0, RZ, 0x1f ;  /* 0x00001fff00027589 */ /* 0x000e2200000e0000 */
[----:B------:R-:W-:Y:S01]  /*01b0*/  UISETP.NE.AND UP0, UPT, UR9, 0x3, UPT ;  /* 0x000000030900788c */ /* 0x000fe2000bf05270 */
[----:B------:R-:W-:Y:S01]  /*01c0*/  ISETP.NE.AND P1, PT, RZ, UR5, PT ;  /* 0x00000005ff007c0c */ /* 0x000fe2000bf25270 */
[----:B------:R-:W-:Y:S02]  /*01d0*/  UIADD3 UR16, UR5, -0x1, URZ ;  /* 0xffffffff05107890 */ /* 0x000fe4000fffe03f */
[----:B------:R-:W-:Y:S02]  /*01e0*/  UISETP.EQ.OR UP0, UPT, UR9, URZ, !UP0 ;  /* 0x0000003f0900728c */ /* 0x000fe4000c702670 */
[----:B------:R-:W-:Y:S02]  /*01f0*/  UISETP.GE.U32.AND UP1, UPT, UR16, 0x2, UPT ;  /* 0x000000021000788c */ /* 0x000fe4000bf26070 */
[----:B------:R-:W-:-:S04]  /*0200*/  UISETP.EQ.AND UP0, UPT, UR5, URZ, UP0 ;  /* 0x0000003f0500728c */ /* 0x000fc80008702270 */
[----:B------:R-:W-:-:S04]  /*0210*/  USEL UR38, URZ, 0x1, !UP0 ;  /* 0x000000013f267887 */ /* 0x000fc8000c000000 */
[----:B------:R-:W-:Y:S01]  /*0220*/  USEL UR38, UR38, 0x2, UP1 ;  /* 0x0000000226267887 */ /* 0x000fe20008800000 */
[----:B0-----:R-:W-:-:S13]  /*0230*/  ISETP.NE.AND P0, PT, R2, RZ, PT ;  /* 0x000000ff0200720c */ /* 0x001fda0003f05270 */
[----:B------:R-:W-:Y:S05]  /*0240*/  @P0 BRA `(.L_x_2) ;  /* 0x0000000000700947 */ /* 0x000fea0003800000 */
[----:B------:R-:W0:Y:S01]  /*0250*/  S2UR UR8, SR_CgaCtaId ;  /* 0x00000000000879c3 */ /* 0x000e220000008800 */
[----:B------:R-:W-:Y:S01]  /*0260*/  UMOV UR4, 0x400 ;  /* 0x0000040000047882 */ /* 0x000fe20000000000 */
[----:B------:R-:W-:Y:S01]  /*0270*/  UMOV UR5, 0x1 ;  /* 0x0000000100057882 */ /* 0x000fe20000000000 */
[----:B------:R-:W-:Y:S01]  /*0280*/  UMOV UR6, 0x4 ;  /* 0x0000000400067882 */ /* 0x000fe20000000000 */
[----:B------:R-:W-:Y:S01]  /*0290*/  ELECT P0, URZ, PT ;  /* 0x00000000003f782f */ /* 0x000fe20003800000 */
[----:B------:R-:W-:-:S04]  /*02a0*/  UIADD3 UR6, -UR6, 0x100000, URZ ;  /* 0x0010000006067890 */ /* 0x000fc8000fffe13f */
[----:B------:R-:W-:Y:S02]  /*02b0*/  USHF.L.U32 UR7, UR6, 0xb, URZ ;  /* 0x0000000b06077899 */ /* 0x000fe4000800063f */
[----:B------:R-:W-:Y:S02]  /*02c0*/  USHF.L.U32 UR6, UR6, 0x1, URZ ;  /* 0x0000000106067899 */ /* 0x000fe4000800063f */
[----:B0-----:R-:W-:Y:S02]  /*02d0*/  ULEA UR8, UR8, UR4, 0x18 ;  /* 0x0000000408087291 */ /* 0x001fe4000f8ec03f */
[----:B------:R-:W-:-:S04]  /*02e0*/  UIADD3 UR4, -UR5, 0x100000, URZ ;  /* 0x0010000005047890 */ /* 0x000fc8000fffe13f */
[----:B------:R-:W-:Y:S02]  /*02f0*/  USHF.L.U32 UR5, UR4, 0xb, URZ ;  /* 0x0000000b04057899 */ /* 0x000fe4000800063f */
[----:B------:R-:W-:Y:S01]  /*0300*/  USHF.L.U32 UR4, UR4, 0x1, URZ ;  /* 0x0000000104047899 */ /* 0x000fe2000800063f */
[----:B------:R-:W0:Y:S11]  /*0310*/  FENCE.VIEW.ASYNC.S ;  /* 0x00000000000073c6 */ /* 0x000e360000000000 */
[----:B0-----:R0:W1:Y:S01]  /*0320*/  SYNCS.EXCH.64 URZ, [UR8], UR4 ;  /* 0x00000004083f75b2 */ /* 0x0010620008000100 */
[----:B------:R0:W2:Y:S01]  /*0330*/  SYNCS.EXCH.64 URZ, [UR8+0x38], UR6 ;  /* 0x00003806083f75b2 */ /* 0x0000a20008000100 */
[----:B------:R0:W3:Y:S01]  /*0340*/  SYNCS.EXCH.64 URZ, [UR8+0x8], UR4 ;  /* 0x00000804083f75b2 */ /* 0x0000e20008000100 */
[----:B------:R0:W4:Y:S01]  /*0350*/  SYNCS.EXCH.64 URZ, [UR8+0x40], UR6 ;  /* 0x00004006083f75b2 */ /* 0x0001220008000100 */
[----:B------:R0:W0:Y:S01]  /*0360*/  SYNCS.EXCH.64 URZ, [UR8+0x10], UR4 ;  /* 0x00001004083f75b2 */ /* 0x0000220008000100 */
        /* <DEDUP_REMOVED lines=9> */
[----:B------:R-:W-:Y:S01]  /*0400*/  NOP ;  /* 0x0000000000007918 */ /* 0x000fe20000000000 */
.L_x_2:
[----:B------:R-:W5:Y:S01]  /*0410*/  S2UR UR13, SR_CTAID.X ;  /* 0x00000000000d79c3 */ /* 0x000f620000002500 */
[----:B------:R-:W-:Y:S01]  /*0420*/  SHF.R.S32.HI R3, RZ, 0x1f, R4 ;  /* 0x0000001fff037819 */ /* 0x000fe20000011404 */
[----:B------:R1:W2:Y:S01]  /*0430*/  SHFL.IDX PT, R6, R0, RZ, 0x1f ;  /* 0x00001fff00067589 */ /* 0x0002a200000e0000 */
[----:B0-----:R-:W-:Y:S01]  /*0440*/  ULDC UR4, c[0x0][0x150] ;  /* 0x0000540000047ab9 */ /* 0x001fe20000000800 */
[----:B------:R-:W-:Y:S02]  /*0450*/  ELECT P0, URZ, PT ;  /* 0x00000000003f782f */ /* 0x000fe40003800000 */
[----:B------:R-:W-:Y:S01]  /*0460*/  LEA.HI R3, R3, R4, RZ, 0x7 ;  /* 0x0000000403037211 */ /* 0x000fe200078f38ff */
[----:B------:R-:W-:Y:S01]  /*0470*/  ULDC UR5, c[0x0][0x154] ;  /* 0x0000550000057ab9 */ /* 0x000fe20000000800 */
[----:B------:R-:W-:Y:S01]  /*0480*/  SHF.R.S32.HI R7, RZ, 0x1f, R2 ;  /* 0x0000001fff077819 */ /* 0x000fe20000011402 */
[----:B------:R-:W0:Y:S01]  /*0490*/  S2UR UR10, SR_CTAID.Y ;  /* 0x00000000000a79c3 */ /* 0x000e220000002600 */
[----:B------:R-:W-:Y:S01]  /*04a0*/  LOP3.LUT R3, R3, 0xffffff80, RZ, 0xc0, !PT ;  /* 0xffffff8003037812 */ /* 0x000fe200078ec0ff */
[----:B------:R-:W-:Y:S01]  /*04b0*/  ULDC UR8, c[0x0][0x144] ;  /* 0x0000510000087ab9 */ /* 0x000fe20000000800 */
[----:B------:R-:W-:Y:S01]  /*04c0*/  LEA.HI R7, R7, R2, RZ, 0x2 ;  /* 0x0000000207077211 */ /* 0x000fe200078f10ff */
[----:B------:R-:W-:Y:S01]  /*04d0*/  NOP ;  /* 0x0000000000007918 */ /* 0x000fe20000000000 */
[----:B------:R-:W-:Y:S01]  /*04e0*/  NOP ;  /* 0x0000000000007918 */ /* 0x000fe20000000000 */
[----:B------:R-:W-:Y:S01]  /*04f0*/  IMAD.IADD R3, R4, 0x1, -R3 ;  /* 0x0000000104037824 */ /* 0x000fe200078e0a03 */
[----:B------:R-:W-:Y:S01]  /*0500*/  LOP3.LUT R7, R7, 0x3ffffffc, RZ, 0xc0, !PT ;  /* 0x3ffffffc07077812 */ /* 0x000fe200078ec0ff */
[----:B------:R-:W-:Y:S01]  /*0510*/  ULDC UR11, c[0x0][0x148] ;  /* 0x00005200000b7ab9 */ /* 0x000fe20000000800 */
[----:B------:R-:W-:-:S02]  /*0520*/  IMAD.MOV.U32 R22, RZ, RZ, 0x1 ;  /* 0x00000001ff167424 */ /* 0x000fc400078e00ff */
[----:B------:R-:W-:Y:S01]  /*0530*/  SHF.R.S32.HI R4, RZ, 0x1f, R3 ;  /* 0x0000001fff047819 */ /* 0x000fe20000011403 */
[----:B------:R-:W-:-:S03]  /*0540*/  IMAD.IADD R2, R2, 0x1, -R7 ;  /* 0x0000000102027824 */ /* 0x000fc600078e0a07 */
[----:B------:R-:W-:Y:S02]  /*0550*/  LEA.HI R4, R4, R3, RZ, 0x3 ;  /* 0x0000000304047211 */ /* 0x000fe400078f18ff */
[----:B-----5:R-:W-:Y:S02]  /*0560*/  I2FP.F32.U32 R5, UR13 ;  /* 0x0000000d00057c45 */ /* 0x020fe40008201000 */
[--C-:B-1----:R-:W-:Y:S02]  /*0570*/  SHF.R.S32.HI R0, RZ, 0x3, R4.reuse ;  /* 0x00000003ff007819 */ /* 0x102fe40000011404 */
[----:B--2---:R-:W-:Y:S01]  /*0580*/  ISETP.NE.OR P0, PT, R6, RZ, !P0 ;  /* 0x000000ff0600720c */ /* 0x004fe20004705670 */
[----:B------:R-:W-:Y:S01]  /*0590*/  FMUL R8, R5, UR4 ;  /* 0x0000000405087c20 */ /* 0x000fe20008400000 */
[----:B------:R-:W-:-:S04]  /*05a0*/  SHF.R.S32.HI R5, RZ, 0x1f, R4 ;  /* 0x0000001fff057819 */ /* 0x000fc80000011404 */
[----:B------:R-:W-:Y:S01]  /*05b0*/  LEA.HI R5, R5, R0, RZ, 0x2 ;  /* 0x0000000005057211 */ /* 0x000fe200078f10ff */
[----:B------:R-:W1:Y:S03]  /*05c0*/  F2I.U32.TRUNC.NTZ R8, R8 ;  /* 0x0000000800087305 */ /* 0x000e66000020f000 */
[----:B------:R-:W-:-:S03]  /*05d0*/  LOP3.LUT R5, R5, 0xfffffffc, RZ, 0xc0, !PT ;  /* 0xfffffffc05057812 */ /* 0x000fc600078ec0ff */
[----:B------:R-:W-:Y:S01]  /*05e0*/  VOTEU.ALL UP0, P0 ;  /* 0x00000000003f7886 */ /* 0x000fe20000000000 */
[----:B------:R-:W-:Y:S01]  /*05f0*/  VOTEU.ALL UP1, P0 ;  /* 0x00000000003f7886 */ /* 0x000fe20000020000 */
[----:B------:R-:W-:Y:S01]  /*0600*/  IMAD.IADD R5, R0, 0x1, -R5 ;  /* 0x0000000100057824 */ /* 0x000fe200078e0a05 */
[----:B0-----:R-:W-:Y:S02]  /*0610*/  I2FP.F32.U32 R0, UR10 ;  /* 0x0000000a00007c45 */ /* 0x001fe40008201000 */
[----:B------:R-:W0:Y:S01]  /*0620*/  @!UP0 S2UR UR7, SR_CgaCtaId ;  /* 0x00000000000789c3 */ /* 0x000e220000008800 */
[----:B------:R-:W-:Y:S01]  /*0630*/  IMAD R2, R2, 0x4, R5 ;  /* 0x0000000402027824 */ /* 0x000fe200078e0205 */
[----:B------:R-:W-:Y:S01]  /*0640*/  @!UP0 UMOV UR6, 0x400 ;  /* 0x0000040000068882 */ /* 0x000fe20000000000 */
[----:B------:R-:W-:Y:S01]  /*0650*/  FMUL R4, R0, UR5 ;  /* 0x0000000500047c20 */ /* 0x000fe20008400000 */
[----:B-1----:R-:W-:Y:S01]  /*0660*/  R2UR UR4, R8 ;  /* 0x00000000080472ca */ /* 0x002fe200000e0000 */
[C---:B------:R-:W-:Y:S01]  /*0670*/  IMAD.SHL.U32 R23, R2.reuse, 0x4, RZ ;  /* 0x0000000402177824 */ /* 0x040fe200078e00ff */
[----:B------:R-:W-:-:S03]  /*0680*/  LEA.HI R0, R2, R2, RZ, 0x1 ;  /* 0x0000000202007211 */ /* 0x000fc600078f08ff */
[----:B------:R-:W1:Y:S01]  /*0690*/  F2I.U32.TRUNC.NTZ R4, R4 ;  /* 0x0000000400047305 */ /* 0x000e62000020f000 */
[----:B------:R-:W-:Y:S02]  /*06a0*/  LOP3.LUT R5, R0, 0xfffffffe, RZ, 0xc0, !PT ;  /* 0xfffffffe00057812 */ /* 0x000fe400078ec0ff */
[----:B------:R-:W-:-:S03]  /*06b0*/  LOP3.LUT R23, R2, 0xc, R23, 0x78, !PT ;  /* 0x0000000c02177812 */ /* 0x000fc600078e7817 */
[----:B------:R-:W-:Y:S02]  /*06c0*/  IMAD.IADD R5, R2, 0x1, -R5 ;  /* 0x0000000102057824 */ /* 0x000fe400078e0a05 */
[----:B------:R-:W-:-:S04]  /*06d0*/  UIADD3 UR4, -UR4, URZ, URZ ;  /* 0x0000003f04047290 */ /* 0x000fc8000fffe13f */
[----:B------:R-:W-:Y:S01]  /*06e0*/  UIMAD UR8, UR8, UR4, UR13 ;  /* 0x00000004080872a4 */ /* 0x000fe2000f8e020d */
[----:B-1----:R-:W-:Y:S02]  /*06f0*/  R2UR UR12, R4 ;  /* 0x00000000040c72ca */ /* 0x002fe400000e0000 */
[----:B------:R-:W-:Y:S01]  /*0700*/  UMOV UR4, 0x20 ;  /* 0x0000002000047882 */ /* 0x000fe20000000000 */
[----:B------:R-:W1:Y:S02]  /*0710*/  LDC R4, c[0x0][0x140] ;  /* 0x00005000ff047b82 */ /* 0x000e640000000800 */
[----:B------:R-:W-:Y:S01]  /*0720*/  ISETP.NE.AND P3, PT, R5, UR8, PT ;  /* 0x0000000805007c0c */ /* 0x000fe2000bf65270 */
[----:B------:R-:W-:-:S04]  /*0730*/  @!UP0 UIADD3 UR4, -UR4, 0x100000, URZ ;  /* 0x0010000004048890 */ /* 0x000fc8000fffe13f */
[----:B------:R-:W-:Y:S02]  /*0740*/  @!UP0 USHF.L.U32 UR5, UR4, 0xb, URZ ;  /* 0x0000000b04058899 */ /* 0x000fe4000800063f */
[----:B------:R-:W-:Y:S02]  /*0750*/  @!UP0 USHF.L.U32 UR4, UR4, 0x1, URZ ;  /* 0x0000000104048899 */ /* 0x000fe4000800063f */
[----:B0-----:R-:W-:Y:S01]  /*0760*/  @!UP0 ULEA UR6, UR7, UR6, 0x18 ;  /* 0x0000000607068291 */ /* 0x001fe2000f8ec03f */
[----:B------:R-:W-:Y:S01]  /*0770*/  VOTEU.ALL UP0, P0 ;  /* 0x00000000003f7886 */ /* 0x000fe20000000000 */
[----:B------:R-:W-:Y:S01]  /*0780*/  LOP3.LUT P0, RZ, R3, 0x7, RZ, 0xc0, !PT ;  /* 0x0000000703ff7812 */ /* 0x000fe2000780c0ff */
[----:B------:R-:W-:-:S03]  /*0790*/  UIADD3 UR12, -UR12, URZ, URZ ;  /* 0x0000003f0c0c7290 */ /* 0x000fc6000fffe13f */
[C---:B------:R-:W-:Y:S02]  /*07a0*/  ISETP.LT.U32.AND P0, PT, R23.reuse, 0x2, !P0 ;  /* 0x000000021700780c */ /* 0x040fe40004701070 */
[----:B------:R-:W-:Y:S01]  /*07b0*/  @P3 LEA.HI R0, R23, R23, RZ, 0x1 ;  /* 0x0000001717003211 */ /* 0x000fe200078f08ff */
[----:B------:R-:W0:Y:S03]  /*07c0*/  FENCE.VIEW.ASYNC.S ;  /* 0x00000000000073c6 */ /* 0x000e260000000000 */
[----:B0-----:R-:W0:Y:S01]  /*07d0*/  @!UP0 SYNCS.EXCH.64 URZ, [UR6+0x80], UR4 ;  /* 0x00008004063f85b2 */ /* 0x001e220008000100 */
[----:B------:R-:W-:Y:S02]  /*07e0*/  SEL R3, RZ, 0x1, !P0 ;  /* 0x00000001ff037807 */ /* 0x000fe40004000000 */
[----:B------:R-:W-:Y:S02]  /*07f0*/  @P3 SHF.R.S32.HI R0, RZ, 0x1, R0 ;  /* 0x00000001ff003819 */ /* 0x000fe40000011400 */
[----:B-1----:R-:W-:Y:S01]  /*0800*/  ISETP.EQ.U32.AND P2, PT, R4, 0x1, PT ;  /* 0x000000010400780c */ /* 0x002fe20003f42070 */
[----:B------:R1:W2:Y:S01]  /*0810*/  @!UP1 SYNCS.EXCH.64 URZ, [UR6+0x88], UR4 ;  /* 0x00008804063f95b2 */ /* 0x0002a20008000100 */
[----:B------:R-:W-:Y:S01]  /*0820*/  NOP ;  /* 0x0000000000007918 */ /* 0x000fe20000000000 */
[----:B-1----:R-:W-:-:S06]  /*0830*/  UIMAD UR4, UR11, UR12, UR10 ;  /* 0x0000000c0b0472a4 */ /* 0x002fcc000f8e020a */
[----:B------:R-:W-:-:S04]  /*0840*/  @P3 ISETP.NE.AND P4, PT, R0, UR4, PT ;  /* 0x0000000400003c0c */ /* 0x000fc8000bf85270 */
[----:B------:R-:W-:-:S04]  /*0850*/  @P3 SEL R22, RZ, 0x1, P4 ;  /* 0x00000001ff163807 */ /* 0x000fc80002000000 */
[----:B------:R-:W-:Y:S01]  /*0860*/  LOP3.LUT R22, R22, R3, RZ, 0xc0, !PT ;  /* 0x0000000316167212 */ /* 0x000fe200078ec0ff */
[----:B0-----:R-:W-:Y:S06]  /*0870*/  @!P2 BRA `(.L_x_3) ;  /* 0x000000000008a947 */ /* 0x001fec0003800000 */
[----:B--234-:R-:W-:Y:S01]  /*0880*/  UCGABAR_ARV ;  /* 0x00000000000079c7 */ /* 0x01cfe20008000000 */
[----:B------:R-:W-:Y:S05]  /*0890*/  BRA `(.L_x_4) ;  /* 0x0000000000047947 */ /* 0x000fea0003800000 */
.L_x_3:
[----:B--234-:R-:W-:Y:S01]  /*08a0*/  NOP ;  /* 0x0000000000007918 */ /* 0x01cfe20000000000 */
.L_x_4:
[----:B------:R-:W-:Y:S01]  /*08b0*/  ULDC UR4, c[0x0][0x65c] ;  /* 0x0001970000047ab9 */ /* 0x000fe20000000800 */
[----:B------:R-:W-:Y:S01]  /*08c0*/  UMOV UR5, URZ ;  /* 0x0000003f00057c82 */ /* 0x000fe20008000000 */
[----:B------:R-:W-:-:S03]  /*08d0*/  UISETP.NE.AND UP0, UPT, UR4, 0x1, UPT ;  /* 0x000000010400788c */ /* 0x000fc6000bf05270 */
[----:B------:R-:W-:Y:S01]  /*08e0*/  UMOV UR4, UR13 ;  /* 0x0000000d00047c82 */ /* 0x000fe20008000000 */
[----:B------:R-:W-:Y:S02]  /*08f0*/  UP2UR UR39, UPR, URZ, 0x1 ;  /* 0x000000013f277883 */ /* 0x000fe40008000000 */
[----:B------:R-:W-:Y:S02]  /*0900*/  PLOP3.LUT P0, PT, PT, PT, UP0, 0x80, 0x0 ;  /* 0x000000000000781c */ /* 0x000fe40003f0f008 */
[----:B------:R-:W-:Y:S02]  /*0910*/  PLOP3.LUT P3, PT, PT, PT, UP0, 0x80, 0x0 ;  /* 0x000000000000781c */ /* 0x000fe40003f6f008 */
[----:B------:R-:W-:Y:S01]  /*0920*/  PLOP3.LUT P5, PT, PT, PT, UP0, 0x80, 0x0 ;  /* 0x000000000000781c */ /* 0x000fe20003faf008 */
[----:B------:R-:W-:Y:S01]  /*0930*/  @UP0 ULDC UR14, c[0x0][0x10] ;  /* 0x00000400000e0ab9 */ /* 0x000fe20000000800 */
[----:B------:R-:W-:Y:S01]  /*0940*/  @UP0 UMOV UR6, UR10 ;  /* 0x0000000a00060c82 */ /* 0x000fe20008000000 */
[----:B------:R-:W-:Y:S01]  /*0950*/  @UP0 UMOV UR7, URZ ;  /* 0x0000003f00070c82 */ /* 0x000fe20008000000 */
[----:B------:R-:W-:Y:S01]  /*0960*/  PLOP3.LUT P4, PT, PT, PT, UP0, 0x80, 0x0 ;  /* 0x000000000000781c */ /* 0x000fe20003f8f008 */
[----:B------:R-:W-:-:S03]  /*0970*/  @UP0 UIMAD.WIDE.U32 UR14, UR13, UR14, UR6 ;  /* 0x0000000e0d0e02a5 */ /* 0x000fc6000f8e0006 */
[----:B------:R-:W-:Y:S01]  /*0980*/  @!UP0 ULDC UR7, c[0x0][0xc] ;  /* 0x0000030000078ab9 */ /* 0x000fe20000000800 */
[----:B------:R-:W-:Y:S01]  /*0990*/  @UP0 UMOV UR6, URZ ;  /* 0x0000003f00060c82 */ /* 0x000fe20008000000 */
[----:B------:R-:W-:Y:S01]  /*09a0*/  @!UP0 UIMAD.WIDE.U32 UR4, UR10, UR7, UR4 ;  /* 0x000000070a0482a5 */ /* 0x000fe2000f8e0004 */
[----:B------:R-:W-:Y:S01]  /*09b0*/  IMAD.U32 R2, RZ, RZ, UR14 ;  /* 0x0000000eff027e24 */ /* 0x000fe2000f8e00ff */
[----:B------:R-:W-:Y:S02]  /*09c0*/  @UP0 UIADD3 UR6, UR15, UR6, URZ ;  /* 0x000000060f060290 */ /* 0x000fe4000fffe03f */
[----:B------:R-:W-:Y:S02]  /*09d0*/  IMAD.U32 R3, RZ, RZ, UR15 ;  /* 0x0000000fff037e24 */ /* 0x000fe4000f8e00ff */
[----:B------:R-:W-:Y:S02]  /*09e0*/  @P0 IMAD.MOV.U32 R7, RZ, RZ, R2 ;  /* 0x000000ffff070224 */ /* 0x000fe400078e0002 */
[----:B------:R-:W-:-:S02]  /*09f0*/  IMAD.U32 R5, RZ, RZ, UR5 ;  /* 0x00000005ff057e24 */ /* 0x000fc4000f8e00ff */
[----:B------:R-:W-:Y:S02]  /*0a00*/  IMAD.U32 R2, RZ, RZ, UR4 ;  /* 0x00000004ff027e24 */ /* 0x000fe4000f8e00ff */
[----:B------:R-:W-:Y:S02]  /*0a10*/  @P3 IMAD.U32 R6, RZ, RZ, UR6 ;  /* 0x00000006ff063e24 */ /* 0x000fe4000f8e00ff */
[----:B------:R-:W-:Y:S02]  /*0a20*/  @!P5 IMAD.MOV.U32 R6, RZ, RZ, R5 ;  /* 0x000000ffff06d224 */ /* 0x000fe400078e0005 */
[----:B------:R-:W-:Y:S02]  /*0a30*/  @!P4 IMAD.MOV.U32 R7, RZ, RZ, R2 ;  /* 0x000000ffff07c224 */ /* 0x000fe400078e0002 */
[----:B------:R-:W-:Y:S01]  /*0a40*/  IMAD.U32 R3, RZ, RZ, UR5 ;  /* 0x00000005ff037e24 */ /* 0x000fe2000f8e00ff */
[----:B------:R0:W-:Y:S01]  /*0a50*/  STL [R1+0x40], R6 ;  /* 0x0000400601007387 */ /* 0x0001e20000100800 */
[----:B------:R-:W-:-:S03]  /*0a60*/  IMAD.U32 R4, RZ, RZ, UR4 ;  /* 0x00000004ff047e24 */ /* 0x000fc6000f8e00ff */
[----:B------:R0:W-:Y:S01]  /*0a70*/  STL [R1+0x44], R7 ;  /* 0x0000440701007387 */ /* 0x0001e20000100800 */
[----:B------:R-:W-:Y:S05]  /*0a80*/  @!P2 BRA `(.L_x_5) ;  /* 0x00000000000ca947 */ /* 0x000fea0003800000 */
[----:B------:R-:W-:Y:S01]  /*0a90*/  UCGABAR_WAIT ;  /* 0x0000000000007dc7 */ /* 0x000fe20008000000 */
[----:B------:R-:W-:Y:S01]  /*0aa0*/  CCTL.IVALL ;  /* 0x00000000ff00798f */ /* 0x000fe20002000000 */
[----:B------:R-:W-:Y:S05]  /*0ab0*/  BRA `(.L_x_6) ;  /* 0x0000000000047947 */ /* 0x000fea0003800000 */
.L_x_5:
[----:B------:R-:W-:Y:S06]  /*0ac0*/  BAR.SYNC.DEFER_BLOCKING 0x0 ;  /* 0x0000000000007b1d */ /* 0x000fec0000010000 */
.L_x_6:
[----:B------:R-:W-:Y:S05]  /*0ad0*/  @!P1 BRA `(.L_x_7) ;  /* 0x0000011400c89947 */ /* 0x000fea0003800000 */
[----:B------:R-:W-:-:S06]  /*0ae0*/  UISETP.GT.U32.AND UP0, UPT, UR16, 0x1, UPT ;  /* 0x000000011000788c */ /* 0x000fcc000bf04070 */
[----:B------:R-:W-:-:S13]  /*0af0*/  PLOP3.LUT P0, PT, PT, PT, UP0, 0x80, 0x0 ;  /* 0x000000000000781c */ /* 0x000fda0003f0f008 */
[----:B------:R-:W-:Y:S05]  /*0b00*/  @P0 EXIT ;  /* 0x000000000000094d */ /* 0x000fea0003800000 */
[----:B------:R-:W-:Y:S01]  /*0b10*/  ULDC.64 UR4, c[0x0][0x650] ;  /* 0x0001940000047ab9 */ /* 0x000fe20000000a00 */
[----:B------:R-:W-:Y:S01]  /*0b20*/  UMOV UR44, 0xffffffff ;  /* 0xffffffff002c7882 */ /* 0x000fe20000000000 */
[----:B------:R-:W-:Y:S01]  /*0b30*/  ISETP.GE.U32.AND P0, PT, R7, UR4, PT ;  /* 0x0000000407007c0c */ /* 0x000fe2000bf06070 */
[----:B------:R-:W-:Y:S01]  /*0b40*/  UMOV UR43, 0xffffffff ;  /* 0xffffffff002b7882 */ /* 0x000fe20000000000 */
[----:B------:R-:W-:Y:S01]  /*0b50*/  UMOV UR42, 0xffffffff ;  /* 0xffffffff002a7882 */ /* 0x000fe20000000000 */
[----:B------:R-:W-:Y:S02]  /*0b60*/  PRMT R0, RZ, 0x7610, R0 ;  /* 0x00007610ff007816 */ /* 0x000fe40000000000 */
[----:B------:R-:W-:-:S13]  /*0b70*/  ISETP.GE.U32.AND.EX P0, PT, R6, UR5, PT, P0 ;  /* 0x0000000506007c0c */ /* 0x000fda000bf06100 */
[----:B------:R-:W-:Y:S05]  /*0b80*/  @P0 BRA `(.L_x_8) ;  /* 0x0000000400480947 */ /* 0x000fea0003800000 */
[----:B------:R-:W-:Y:S01]  /*0b90*/  ULDC.64 UR16, c[0x0][0x628] ;  /* 0x00018a0000107ab9 */ /* 0x000fe20000000a00 */
[C---:B------:R-:W-:Y:S01]  /*0ba0*/  R2UR UR19, R7.reuse ;  /* 0x00000000071372ca */ /* 0x040fe200000e0000 */
[----:B------:R-:W-:Y:S01]  /*0bb0*/  ULDC UR18, c[0x0][0x630] ;  /* 0x00018c0000127ab9 */ /* 0x000fe20000000800 */
[----:B------:R-:W-:Y:S02]  /*0bc0*/  ISETP.NE.U32.AND P0, PT, RZ, UR16, PT ;  /* 0x00000010ff007c0c */ /* 0x000fe4000bf05070 */
[----:B------:R-:W-:Y:S02]  /*0bd0*/  R2UR UR4, R7 ;  /* 0x00000000070472ca */ /* 0x000fe400000e0000 */
[----:B------:R-:W-:Y:S02]  /*0be0*/  ISETP.NE.AND.EX P0, PT, RZ, UR17, PT, P0 ;  /* 0x00000011ff007c0c */ /* 0x000fe4000bf05300 */
[----:B------:R-:W-:-:S11]  /*0bf0*/  R2UR UR5, R6 ;  /* 0x00000000060572ca */ /* 0x000fd600000e0000 */
[----:B------:R-:W-:Y:S05]  /*0c00*/  @!P0 BRA `(.L_x_9) ;  /* 0x0000000000308947 */ /* 0x000fea0003800000 */
[----:B------:R-:W-:Y:S01]  /*0c10*/  R2UR UR4, R7 ;  /* 0x00000000070472ca */ /* 0x000fe200000e0000 */
[----:B------:R-:W-:Y:S01]  /*0c20*/  ULDC UR9, c[0x0][0x634] ;  /* 0x00018d0000097ab9 */ /* 0x000fe20000000800 */
[----:B------:R-:W-:-:S11]  /*0c30*/  R2UR UR13, R6 ;  /* 0x00000000060d72ca */ /* 0x000fd600000e0000 */
[----:B------:R-:W-:-:S04]  /*0c40*/  UIADD3 UR9, UP0, UR4, UR9, URZ ;  /* 0x0000000904097290 */ /* 0x000fc8000ff1e03f */
[----:B------:R-:W-:-:S04]  /*0c50*/  UIADD3.X UR13, URZ, UR13, URZ, UP0, !UPT ;  /* 0x0000000d3f0d7290 */ /* 0x000fc800087fe43f */
[----:B------:R-:W-:-:S04]  /*0c60*/  UIMAD.WIDE.U32 UR4, UR13, UR16, URZ ;  /* 0x000000100d0472a5 */ /* 0x000fc8000f8e003f */
[----:B------:R-:W-:Y:S02]  /*0c70*/  UIMAD.WIDE.U32 UR6, UP0, UR9, UR17, UR4 ;  /* 0x00000011090672a5 */ /* 0x000fe4000f800004 */
[----:B------:R-:W-:Y:S02]  /*0c80*/  UIMAD.WIDE.U32 UR4, UR9, UR16, URZ ;  /* 0x00000010090472a5 */ /* 0x000fe4000f8e003f */
[----:B------:R-:W-:Y:S02]  /*0c90*/  UIADD3.X UR15, URZ, URZ, URZ, UP0, !UPT ;  /* 0x0000003f3f0f7290 */ /* 0x000fe400087fe43f */
[----:B------:R-:W-:Y:S01]  /*0ca0*/  UIADD3 URZ, UP0, UR5, UR6, URZ ;  /* 0x00000006053f7290 */ /* 0x000fe2000ff1e03f */
[----:B------:R-:W-:-:S03]  /*0cb0*/  UMOV UR14, UR7 ;  /* 0x00000007000e7c82 */ /* 0x000fc60008000000 */
[----:B------:R-:W-:-:S12]  /*0cc0*/  UIMAD.WIDE.U32.X UR4, UR13, UR17, UR14, UP0 ;  /* 0x000000110d0472a5 */ /* 0x000fd800080e040e */
.L_x_9:
[----:B------:R-:W-:Y:S01]  /*0cd0*/  USHF.R.U64 UR42, UR4, UR18, UR5 ;  /* 0x00000012042a7299 */ /* 0x000fe20008001205 */
[----:B------:R-:W-:Y:S01]  /*0ce0*/  R2UR UR7, R6 ;  /* 0x00000000060772ca */ /* 0x000fe200000e0000 */
[----:B------:R-:W-:Y:S02]  /*0cf0*/  USHF.R.U32.HI UR4, URZ, UR18, UR5 ;  /* 0x000000123f047299 */ /* 0x000fe40008011605 */
[----:B------:R-:W-:Y:S01]  /*0d00*/  UIADD3 UR5, UP0, URZ, -UR42, URZ ;  /* 0x8000002a3f057290 */ /* 0x000fe2000ff1e03f */
[----:B------:R-:W-:Y:S01]  /*0d10*/  ULDC.64 UR14, c[0x0][0x620] ;  /* 0x00018800000e7ab9 */ /* 0x000fe20000000a00 */
[----:B------:R-:W-:Y:S02]  /*0d20*/  UMOV UR6, UR19 ;  /* 0x0000001300067c82 */ /* 0x000fe40008000000 */
[----:B------:R-:W-:Y:S01]  /*0d30*/  UIADD3.X UR4, URZ, ~UR4, URZ, UP0, !UPT ;  /* 0x800000043f047290 */ /* 0x000fe200087fe43f */
[----:B------:R-:W-:Y:S01]  /*0d40*/  ULDC UR9, c[0x0][0x618] ;  /* 0x0001860000097ab9 */ /* 0x000fe20000000800 */
[----:B------:R-:W-:-:S02]  /*0d50*/  UIMAD UR12, UR11, UR12, UR10 ;  /* 0x0000000c0b0c72a4 */ /* 0x000fc4000f8e020a */
[----:B------:R-:W-:Y:S02]  /*0d60*/  UIMAD UR4, UR4, UR14, URZ ;  /* 0x0000000e040472a4 */ /* 0x000fe4000f8e023f */
[----:B------:R-:W-:Y:S02]  /*0d70*/  UIMAD.WIDE.U32 UR6, UR5, UR14, UR6 ;  /* 0x0000000e050672a5 */ /* 0x000fe4000f8e0006 */
[----:B------:R-:W-:Y:S01]  /*0d80*/  UIMAD UR4, UR5, UR15, UR4 ;  /* 0x0000000f050472a4 */ /* 0x000fe2000f8e0204 */
[----:B------:R-:W-:Y:S01]  /*0d90*/  ULDC UR10, c[0x0][0x608] ;  /* 0x00018200000a7ab9 */ /* 0x000fe20000000800 */
[----:B------:R-:W-:Y:S02]  /*0da0*/  ULDC UR18, c[0x0][0x658] ;  /* 0x0001960000127ab9 */ /* 0x000fe40000000800 */
[----:B------:R-:W-:Y:S01]  /*0db0*/  UIADD3 UR7, UR7, UR4, URZ ;  /* 0x0000000407077290 */ /* 0x000fe2000fffe03f */
[----:B------:R-:W-:Y:S02]  /*0dc0*/  UMOV UR11, 0xffffffff ;  /* 0xffffffff000b7882 */ /* 0x000fe40000000000 */
[----:B------:R-:W-:Y:S01]  /*0dd0*/  ULDC.64 UR4, c[0x0][0x640] ;  /* 0x0001900000047ab9 */ /* 0x000fe20000000a00 */
[----:B------:R-:W-:Y:S01]  /*0de0*/  USHF.R.U64 UR16, UR6, UR9, UR7 ;  /* 0x0000000906107299 */ /* 0x000fe20008001207 */
[----:B------:R-:W-:Y:S01]  /*0df0*/  ISETP.NE.U32.AND P0, PT, RZ, UR4, PT ;  /* 0x00000004ff007c0c */ /* 0x000fe2000bf05070 */
[----:B------:R-:W-:-:S02]  /*0e00*/  USHF.R.U32.HI UR7, URZ, UR9, UR7 ;  /* 0x000000093f077299 */ /* 0x000fc40008011607 */
[----:B------:R-:W-:Y:S01]  /*0e10*/  USHF.L.U32 UR6, UR11, UR18, URZ ;  /* 0x000000120b067299 */ /* 0x000fe2000800063f */
[----:B------:R-:W-:Y:S01]  /*0e20*/  ISETP.NE.AND.EX P0, PT, RZ, UR5, PT, P0 ;  /* 0x00000005ff007c0c */ /* 0x000fe2000bf05300 */
[----:B------:R-:W-:Y:S02]  /*0e30*/  USHF.R.U64 UR22, UR16, UR10, UR7 ;  /* 0x0000000a10167299 */ /* 0x000fe40008001207 */
[----:B------:R-:W-:Y:S02]  /*0e40*/  USHF.R.U32.HI UR7, URZ, UR10, UR7 ;  /* 0x0000000a3f077299 */ /* 0x000fe40008011607 */
[----:B------:R-:W-:Y:S02]  /*0e50*/  UISETP.NE.AND UP1, UPT, UR39, URZ, UPT ;  /* 0x0000003f2700728c */ /* 0x000fe4000bf25270 */
[----:B------:R-:W-:Y:S01]  /*0e60*/  USHF.R.U64 UR23, UR22, UR18, UR7 ;  /* 0x0000001216177299 */ /* 0x000fe20008001207 */
[----:B------:R-:W-:Y:S01]  /*0e70*/  ULDC UR17, c[0x0][0x600] ;  /* 0x0001800000117ab9 */ /* 0x000fe20000000800 */
[----:B------:R-:W-:-:S02]  /*0e80*/  ULOP3.LUT UR13, URZ, UR6, URZ, 0x33, !UPT ;  /* 0x000000063f0d7292 */ /* 0x000fc4000f8e333f */
[----:B------:R-:W-:Y:S02]  /*0e90*/  UIADD3 UR15, UR17, -0x1, URZ ;  /* 0xffffffff110f7890 */ /* 0x000fe4000fffe03f */
[----:B------:R-:W-:Y:S02]  /*0ea0*/  USEL UR12, UR8, UR12, !UP1 ;  /* 0x0000000c080c7287 */ /* 0x000fe4000c800000 */
[----:B------:R-:W-:Y:S01]  /*0eb0*/  USHF.R.U32.HI UR7, URZ, UR18, UR7 ;  /* 0x000000123f077299 */ /* 0x000fe20008011607 */
[----:B------:R-:W-:Y:S01]  /*0ec0*/  ULDC UR19, c[0x0][0x648] ;  /* 0x0001920000137ab9 */ /* 0x000fe20000000800 */
[----:B------:R-:W-:Y:S01]  /*0ed0*/  ULDC UR20, c[0x0][0x638] ;  /* 0x00018e0000147ab9 */ /* 0x000fe20000000800 */
[----:B------:R-:W-:Y:S01]  /*0ee0*/  UMOV UR21, 0x1 ;  /* 0x0000000100157882 */ /* 0x000fe20000000000 */
[----:B------:R-:W-:Y:S01]  /*0ef0*/  UMOV UR6, UR23 ;  /* 0x0000001700067c82 */ /* 0x000fe20008000000 */
[----:B------:R-:W-:Y:S07]  /*0f00*/  @!P0 BRA `(.L_x_10) ;  /* 0x0000000000308947 */ /* 0x000fee0003800000 */
[----:B------:R-:W-:Y:S02]  /*0f10*/  ULDC UR10, c[0x0][0x64c] ;  /* 0x00019300000a7ab9 */ /* 0x000fe40000000800 */
        /* <DEDUP_REMOVED lines=8> */
[----:B------:R-:W-:-:S07]  /*0fa0*/  UIMAD.WIDE.U32.X UR4, UR14, UR5, UR10, UP0 ;  /* 0x000000050e0472a5 */ /* 0x000fce00080e040a */
[----:B------:R-:W-:Y:S01]  /*0fb0*/  UMOV UR6, UR4 ;  /* 0x0000000400067c82 */ /* 0x000fe20008000000 */
[----:B------:R-:W-:-:S05]  /*0fc0*/  UMOV UR7, UR5 ;  /* 0x0000000500077c82 */ /* 0x000fca0008000000 */
.L_x_10:
[----:B------:R-:W-:Y:S01]  /*0fd0*/  USHF.R.U64 UR5, UR6, UR19, UR7 ;  /* 0x0000001306057299 */ /* 0x000fe20008001207 */
[----:B------:R-:W-:Y:S01]  /*0fe0*/  IMAD.MOV.U32 R0, RZ, RZ, 0x1 ;  /* 0x00000001ff007424 */ /* 0x000fe200078e00ff */
[----:B------:R-:W-:Y:S02]  /*0ff0*/  USHF.L.U32 UR4, UR21, UR18, URZ ;  /* 0x0000001215047299 */ /* 0x000fe4000800063f */
[----:B------:R-:W-:Y:S02]  /*1000*/  ULOP3.LUT UR13, UR22, UR13, URZ, 0xc0, !UPT ;  /* 0x0000000d160d7292 */ /* 0x000fe4000f8ec03f */
[----:B------:R-:W-:Y:S02]  /*1010*/  UIADD3 UR6, -UR5, URZ, URZ ;  /* 0x0000003f05067290 */ /* 0x000fe4000fffe13f */
[----:B------:R-:W-:Y:S02]  /*1020*/  UIMAD UR13, UR4, UR5, UR13 ;  /* 0x00000005040d72a4 */ /* 0x000fe4000f8e020d */
[----:B------:R-:W-:-:S02]  /*1030*/  ULOP3.LUT UR15, UR16, UR15, URZ, 0xc0, !UPT ;  /* 0x0000000f100f7292 */ /* 0x000fc4000f8ec03f */
[----:B------:R-:W-:Y:S01]  /*1040*/  UIMAD UR4, UR6, UR20, UR23 ;  /* 0x00000014060472a4 */ /* 0x000fe2000f8e0217 */
[----:B------:R-:W-:Y:S01]  /*1050*/  ULDC UR5, c[0x0][0x610] ;  /* 0x0001840000057ab9 */ /* 0x000fe20000000800 */
[----:B------:R-:W-:Y:S02]  /*1060*/  UISETP.NE.AND UP0, UPT, UR39, URZ, UPT ;  /* 0x0000003f2700728c */ /* 0x000fe4000bf05270 */
[----:B------:R-:W-:Y:S02]  /*1070*/  UIMAD UR12, UR13, UR5, UR12 ;  /* 0x000000050d0c72a4 */ /* 0x000fe4000f8e020c */
[----:B------:R-:W-:-:S04]  /*1080*/  UIMAD UR4, UR4, UR17, UR15 ;  /* 0x00000011040472a4 */ /* 0x000fc8000f8e020f */
[----:B------:R-:W-:Y:S02]  /*1090*/  USEL UR43, UR4, UR12, !UP0 ;  /* 0x0000000c042b7287 */ /* 0x000fe4000c000000 */
[----:B------:R-:W-:-:S12]  /*10a0*/  USEL UR44, UR12, UR4, !UP0 ;  /* 0x000000040c2c7287 */ /* 0x000fd8000c000000 */
.L_x_8:
[----:B------:R-:W-:-:S08]  /*10b0*/  NOP ;  /* 0x0000000000007918 */ /* 0x000fd00000000000 */
[----:B------:R-:W1:Y:S02]  /*10c0*/  USETMAXREG.TRY_ALLOC.CTAPOOL UP0, 0xf0 ;  /* 0x000000f0000079c8 */ /* 0x000e640008000600 */
[----:B-1----:R-:W-:-:S13]  /*10d0*/  PLOP3.LUT P0, PT, PT, PT, UP0, 0x80, 0x0 ;  /* 0x000000000000781c */ /* 0x002fda0003f0f008 */
[----:B------:R-:W-:Y:S05]  /*10e0*/  @!P0 BRA `(.L_x_8) ;  /* 0xfffffffc00f08947 */ /* 0x000fea000383ffff */
[----:B------:R-:W-:Y:S01]  /*10f0*/  ULDC.64 UR4, c[0x0][0x598] ;  /* 0x0001660000047ab9 */ /* 0x000fe20000000a00 */
[----:B------:R-:W-:Y:S01]  /*1100*/  ULDC.64 UR48, c[0x0][0x208] ;  /* 0x0000820000307ab9 */ /* 0x000fe20000000a00 */
[----:B------:R-:W-:-:S04]  /*1110*/  ISETP.NE.U32.AND P0, PT, RZ, UR4, PT ;  /* 0x00000004ff007c0c */ /* 0x000fc8000bf05070 */
[----:B------:R-:W-:-:S13]  /*1120*/  ISETP.NE.AND.EX P0, PT, RZ, UR5, PT, P0 ;  /* 0x00000005ff007c0c */ /* 0x000fda000bf05300 */
[----:B------:R-:W-:Y:S05]  /*1130*/  @!P0 BRA `(.L_x_11) ;  /* 0x00000000001c8947 */ /* 0x000fea0003800000 */
[----:B------:R-:W1:Y:S02]  /*1140*/  LDC.64 R2, c[0x0][0x598] ;  /* 0x00016600ff027b82 */ /* 0x000e640000000a00 */
[----:B-1----:R-:W2:Y:S02]  /*1150*/  LDG.E.64 R2, desc[UR48][R2.64] ;  /* 0x0000003002027981 */ /* 0x002ea4000c1e1b00 */
[----:B--2---:R-:W-:-:S04]  /*1160*/  ISETP.NE.U32.AND P0, PT, R2, RZ, PT ;  /* 0x000000ff0200720c */ /* 0x004fc80003f05070 */
[----:B------:R-:W-:-:S13]  /*1170*/  ISETP.NE.AND.EX P0, PT, R3, RZ, PT, P0 ;  /* 0x000000ff0300720c */ /* 0x000fda0003f05300 */
[----:B------:R-:W-:Y:S05]  /*1180*/  @!P0 BRA `(.L_x_11) ;  /* 0x0000000000088947 */ /* 0x000fea0003800000 */
[----:B------:R1:W5:Y:S01]  /*1190*/  LD.E R2, desc[UR48][R2.64] ;  /* 0x0000003002027980 */ /* 0x000362000c101900 */
[----:B------:R-:W-:Y:S05]  /*11a0*/  BRA `(.L_x_12) ;  /* 0x0000000000247947 */ /* 0x000fea0003800000 */
.L_x_11:
[----:B------:R-:W-:Y:S02]  /*11b0*/  ULDC.64 UR4, c[0x0][0x588] ;  /* 0x0001620000047ab9 */ /* 0x000fe40000000a00 */
[----:B------:R-:W-:-:S04]  /*11c0*/  ISETP.NE.U32.AND P0, PT, RZ, UR4, PT ;  /* 0x00000004ff007c0c */ /* 0x000fc8000bf05070 */
[----:B------:R-:W-:-:S13]  /*11d0*/  ISETP.NE.AND.EX P0, PT, RZ, UR5, PT, P0 ;  /* 0x00000005ff007c0c */ /* 0x000fda000bf05300 */
[----:B------:R-:W-:Y:S05]  /*11e0*/  @!P0 BRA `(.L_x_13) ;  /* 0x00000000000c8947 */ /* 0x000fea0003800000 */
[----:B------:R-:W1:Y:S02]  /*11f0*/  LDC.64 R2, c[0x0][0x588] ;  /* 0x00016200ff027b82 */ /* 0x000e640000000a00 */
[----:B-1----:R2:W5:Y:S01]  /*1200*/  LDG.E R2, desc[UR48][R2.64] ;  /* 0x0000003002027981 */ /* 0x002562000c1e1900 */
[----:B------:R-:W-:Y:S05]  /*1210*/  BRA `(.L_x_12) ;  /* 0x0000000000087947 */ /* 0x000fea0003800000 */
.L_x_13:
[----:B------:R-:W-:Y:S02]  /*1220*/  ULDC UR4, c[0x0][0x580] ;  /* 0x0001600000047ab9 */ /* 0x000fe40000000800 */
[----:B------:R-:W-:-:S07]  /*1230*/  IMAD.U32 R2, RZ, RZ, UR4 ;  /* 0x00000004ff027e24 */ /* 0x000fce000f8e00ff */
.L_x_12:
[----:B------:R-:W-:Y:S02]  /*1240*/  ULDC.64 UR4, c[0x0][0x5a0] ;  /* 0x0001680000047ab9 */ /* 0x000fe40000000a00 */
[----:B------:R-:W-:-:S04]  /*1250*/  ISETP.NE.U32.AND P0, PT, RZ, UR4, PT ;  /* 0x00000004ff007c0c */ /* 0x000fc8000bf05070 */
[----:B------:R-:W-:-:S13]  /*1260*/  ISETP.NE.AND.EX P0, PT, RZ, UR5, PT, P0 ;  /* 0x00000005ff007c0c */ /* 0x000fda000bf05300 */
[----:B------:R-:W-:Y:S05]  /*1270*/  @!P0 BRA `(.L_x_14) ;  /* 0x00000000001c8947 */ /* 0x000fea0003800000 */
[----:B------:R-:W3:Y:S02]  /*1280*/  LDC.64 R4, c[0x0][0x5a0] ;  /* 0x00016800ff047b82 */ /* 0x000ee40000000a00 */
[----:B---3--:R-:W3:Y:S02]  /*1290*/  LDG.E.64 R4, desc[UR48][R4.64] ;  /* 0x0000003004047981 */ /* 0x008ee4000c1e1b00 */
[----:B---3--:R-:W-:-:S04]  /*12a0*/  ISETP.NE.U32.AND P0, PT, R4, RZ, PT ;  /* 0x000000ff0400720c */ /* 0x008fc80003f05070 */
[----:B------:R-:W-:-:S13]  /*12b0*/  ISETP.NE.AND.EX P0, PT, R5, RZ, PT, P0 ;  /* 0x000000ff0500720c */ /* 0x000fda0003f05300 */
[----:B------:R-:W-:Y:S05]  /*12c0*/  @!P0 BRA `(.L_x_14) ;  /* 0x0000000000088947 */ /* 0x000fea0003800000 */
[----:B------:R3:W5:Y:S01]  /*12d0*/  LD.E R16, desc[UR48][R4.64] ;  /* 0x0000003004107980 */ /* 0x000762000c101900 */
[----:B------:R-:W-:Y:S05]  /*12e0*/  BRA `(.L_x_15) ;  /* 0x0000000000247947 */ /* 0x000fea0003800000 */
.L_x_14:
[----:B------:R-:W-:Y:S02]  /*12f0*/  ULDC.64 UR4, c[0x0][0x590] ;  /* 0x0001640000047ab9 */ /* 0x000fe40000000a00 */
[----:B------:R-:W-:-:S04]  /*1300*/  ISETP.NE.U32.AND P0, PT, RZ, UR4, PT ;  /* 0x00000004ff007c0c */ /* 0x000fc8000bf05070 */
[----:B------:R-:W-:-:S13]  /*1310*/  ISETP.NE.AND.EX P0, PT, RZ, UR5, PT, P0 ;  /* 0x00000005ff007c0c */ /* 0x000fda000bf05300 */
[----:B------:R-:W-:Y:S05]  /*1320*/  @!P0 BRA `(.L_x_16) ;  /* 0x00000000000c8947 */ /* 0x000fea0003800000 */
[----:B------:R-:W3:Y:S02]  /*1330*/  LDC.64 R16, c[0x0][0x590] ;  /* 0x00016400ff107b82 */ /* 0x000ee40000000a00 */
[----:B---3--:R4:W5:Y:S01]  /*1340*/  LDG.E R16, desc[UR48][R16.64] ;  /* 0x0000003010107981 */ /* 0x008962000c1e1900 */
[----:B------:R-:W-:Y:S05]  /*1350*/  BRA `(.L_x_15) ;  /* 0x0000000000087947 */ /* 0x000fea0003800000 */
.L_x_16:
[----:B------:R-:W-:Y:S02]  /*1360*/  ULDC UR4, c[0x0][0x584] ;  /* 0x0001610000047ab9 */ /* 0x000fe40000000800 */
[----:B------:R-:W-:-:S07]  /*1370*/  IMAD.U32 R16, RZ, RZ, UR4 ;  /* 0x00000004ff107e24 */ /* 0x000fce000f8e00ff */
.L_x_15:
[----:B------:R-:W-:-:S13]  /*1380*/  LOP3.LUT P0, RZ, R0, 0xff, RZ, 0xc0, !PT ;  /* 0x000000ff00ff7812 */ /* 0x000fda000780c0ff */
[----:B------:R-:W-:Y:S05]  /*1390*/  @!P0 EXIT ;  /* 0x000000000000894d */ /* 0x000fea0003800000 */
[----:B------:R-:W-:Y:S01]  /*13a0*/  ULDC UR4, c[0x0][0x28c] ;  /* 0x0000a30000047ab9 */ /* 0x000fe20000000800 */
[----:B------:R-:W-:Y:S01]  /*13b0*/  UMOV UR36, URZ ;  /* 0x0000003f00247c82 */ /* 0x000fe20008000000 */
[----:B------:R-:W-:Y:S01]  /*13c0*/  UIADD3 UR4, UR4, 0x1f, URZ ;  /* 0x0000001f04047890 */ /* 0x000fe2000fffe03f */
[----:B------:R-:W-:-:S03]  /*13d0*/  UMOV UR37, URZ ;  /* 0x0000003f00257c82 */ /* 0x000fc60008000000 */
[----:B------:R-:W-:-:S04]  /*13e0*/  USHF.R.S32.HI UR5, URZ, 0x1f, UR4 ;  /* 0x0000001f3f057899 */ /* 0x000fc80008011404 */
[----:B------:R-:W-:-:S04]  /*13f0*/  ULEA.HI UR5, UR5, UR4, URZ, 0x5 ;  /* 0x0000000405057291 */ /* 0x000fc8000f8f283f */
[----:B------:R-:W-:-:S12]  /*1400*/  USHF.R.S32.HI UR40, URZ, 0x5, UR5 ;  /* 0x000000053f287899 */ /* 0x000fd80008011405 */
.L_x_482:
[----:B------:R-:W0:Y:S01]  /*1410*/  S2R R0, SR_TID.X ;  /* 0x0000000000007919 */ /* 0x000e220000002100 */
[----:B-1----:R-:W1:Y:S01]  /*1420*/  S2UR UR6, SR_CgaCtaId ;  /* 0x00000000000679c3 */ /* 0x002e620000008800 */
[----:B------:R-:W-:Y:S02]  /*1430*/  UMOV UR41, 0x400 ;  /* 0x0000040000297882 */ /* 0x000fe40000000000 */
[----:B-1----:R-:W-:Y:S01]  /*1440*/  ULEA UR41, UR6, UR41, 0x18 ;  /* 0x0000002906297291 */ /* 0x002fe2000f8ec03f */
[----:B0-----:R-:W-:-:S04]  /*1450*/  LOP3.LUT R0, R0, 0x80, RZ, 0xc0, !PT ;  /* 0x0000008000007812 */ /* 0x001fc800078ec0ff */
[----:B------:R-:W-:-:S06]  /*1460*/  SHF.R.U32.HI R0, RZ, 0x7, R0 ;  /* 0x00000007ff007819 */ /* 0x000fcc0000011600 */
[----:B------:R-:W0:Y:S02]  /*1470*/  SHFL.IDX PT, R0, R0, RZ, 0x1f ;  /* 0x00001fff00007589 */ /* 0x000e2400000e0000 */
[----:B0-----:R-:W-:-:S13]  /*1480*/  R2UR UR4, R0 ;  /* 0x00000000000472ca */ /* 0x001fda00000e0000 */
[----:B------:R-:W-:-:S04]  /*1490*/  ULEA.HI UR5, UR4, UR4, URZ, 0x1 ;  /* 0x0000000404057291 */ /* 0x000fc8000f8f083f */
[----:B------:R-:W-:-:S04]  /*14a0*/  ULOP3.LUT UR5, UR5, 0xffffe, URZ, 0xc0, !UPT ;  /* 0x000ffffe05057892 */ /* 0x000fc8000f8ec03f */
[----:B------:R-:W-:-:S03]  /*14b0*/  UIADD3 UR5, UR4, -UR5, URZ ;  /* 0x8000000504057290 */ /* 0x000fc6000fffe03f */
[----:B------:R-:W-:Y:S01]  /*14c0*/  ULDC UR4, c[0x0][0x28c] ;  /* 0x0000a30000047ab9 */ /* 0x000fe20000000800 */
[----:B------:R-:W-:Y:S01]  /*14d0*/  ULEA UR5, UR5, UR41, 0xc ;  /* 0x0000002905057291 */ /* 0x000fe2000f8e603f */
[----:B------:R-:W-:-:S03]  /*14e0*/  ISETP.LT.AND P0, PT, RZ, UR4, PT ;  /* 0x00000004ff007c0c */ /* 0x000fc6000bf01270 */
[----:B------:R-:W-:-:S04]  /*14f0*/  UIADD3 UR5, UR5, 0x180, URZ ;  /* 0x0000018005057890 */ /* 0x000fc8000fffe03f */
[----:B------:R-:W-:-:S04]  /*1500*/  USHF.R.U32.HI UR5, URZ, 0x4, UR5 ;  /* 0x000000043f057899 */ /* 0x000fc80008011605 */
[----:B------:R-:W-:Y:S02]  /*1510*/  ULOP3.LUT UR45, UR5, 0x3fff, URZ, 0xc0, !UPT ;  /* 0x00003fff052d7892 */ /* 0x000fe4000f8ec03f */
[----:B---345:R-:W-:Y:S10]  /*1520*/  @P0 BRA `(.L_x_17) ;  /* 0x0000000000400947 */ /* 0x038ff40003800000 */
[----:B------:R-:W-:Y:S01]  /*1530*/  MOV R0, 0x0 ;  /* 0x0000000000007802 */ /* 0x000fe20000000f00 */
[----:B------:R-:W-:Y:S01]  /*1540*/  ULDC.64 UR4, c[0x4][0x68] ;  /* 0x01001a0000047ab9 */ /* 0x000fe20000000a00 */
[----:B------:R-:W-:Y:S01]  /*1550*/  ULDC.64 UR6, c[0x4][0x8] ;  /* 0x0100020000067ab9 */ /* 0x000fe20000000a00 */
[----:B---3--:R-:W-:Y:S01]  /*1560*/  IMAD.U32 R4, RZ, RZ, UR4 ;  /* 0x00000004ff047e24 */ /* 0x008fe2000f8e00ff */
[----:B------:R0:W1:Y:S01]  /*1570*/  LDC.64 R14, c[0x4][R0] ;  /* 0x01000000000e7b82 */ /* 0x0000620000000a00 */
[----:B------:R-:W-:Y:S01]  /*1580*/  IMAD.U32 R5, RZ, RZ, UR5 ;  /* 0x00000005ff057e24 */ /* 0x000fe2000f8e00ff */
[----:B------:R-:W-:Y:S01]  /*1590*/  ULDC.64 UR4, c[0x4][0x70] ;  /* 0x01001c0000047ab9 */ /* 0x000fe20000000a00 */
[----:B------:R-:W-:Y:S02]  /*15a0*/  IMAD.U32 R10, RZ, RZ, UR6 ;  /* 0x00000006ff0a7e24 */ /* 0x000fe4000f8e00ff */
[----:B------:R-:W-:Y:S02]  /*15b0*/  IMAD.U32 R6, RZ, RZ, UR4 ;  /* 0x00000004ff067e24 */ /* 0x000fe4000f8e00ff */
[----:B------:R-:W-:-:S02]  /*15c0*/  IMAD.U32 R7, RZ, RZ, UR5 ;  /* 0x00000005ff077e24 */ /* 0x000fc4000f8e00ff */
[----:B------:R-:W-:Y:S02]  /*15d0*/  IMAD.U32 R11, RZ, RZ, UR7 ;  /* 0x00000007ff0b7e24 */ /* 0x000fe4000f8e00ff */
[----:B------:R-:W-:Y:S02]  /*15e0*/  IMAD.MOV.U32 R8, RZ, RZ, 0x1e1 ;  /* 0x000001e1ff087424 */ /* 0x000fe400078e00ff */
[----:B------:R-:W-:Y:S02]  /*15f0*/  IMAD.MOV.U32 R12, RZ, RZ, 0x1 ;  /* 0x00000001ff0c7424 */ /* 0x000fe400078e00ff */
[----:B0-----:R-:W-:-:S07]  /*1600*/  IMAD.MOV.U32 R13, RZ, RZ, RZ ;  /* 0x000000ffff0d7224 */ /* 0x001fce00078e00ff */
[----:B------:R-:W-:-:S07]  /*1610*/  LEPC R20, `(.L_x_17) ;  /* 0x000000001014794e */ /* 0x000fce0000000000 */
[----:B-12-45:R-:W-:Y:S05]  /*1620*/  CALL.ABS.NOINC R14 ;  /* 0x000000000e007343 */ /* 0x036fea0003c00000 */
.L_x_17:
[----:B------:R-:W-:-:S06]  /*1630*/  ULOP3.LUT UR4, UR38, 0x1, URZ, 0xfc, !UPT ;  /* 0x0000000126047892 */ /* 0x000fcc000f8efc3f */
[----:B------:R-:W-:-:S05]  /*1640*/  IMAD.U32 R0, RZ, RZ, UR4 ;  /* 0x00000004ff007e24 */ /* 0x000fca000f8e00ff */
[----:B------:R-:W-:-:S13]  /*1650*/  ISETP.NE.AND P0, PT, R0, 0x3, PT ;  /* 0x000000030000780c */ /* 0x000fda0003f05270 */
[----:B------:R-:W-:Y:S05]  /*1660*/  @!P0 BRA `(.L_x_18) ;  /* 0x0000000000048947 */ /* 0x000fea0003800000 */
[----:B------:R-:W-:Y:S01]  /*1670*/  BPT.TRAP 0x1 ;  /* 0x000000040000795c */ /* 0x000fe20000300000 */
.L_x_18:
[----:B--2---:R-:W-:Y:S02]  /*1680*/  IMAD.U32 R3, RZ, RZ, UR37 ;  /* 0x00000025ff037e24 */ /* 0x004fe4000f8e00ff */
[----:B------:R-:W-:-:S03]  /*1690*/  IMAD.U32 R0, RZ, RZ, UR36 ;  /* 0x00000024ff007e24 */ /* 0x000fc6000f8e00ff */
[----:B------:R-:W-:Y:S02]  /*16a0*/  LEA R3, R3, UR41, 0x3 ;  /* 0x0000002903037c11 */ /* 0x000fe4000f8e18ff */
[----:B------:R-:W-:-:S04]  /*16b0*/  SHF.L.U32 R0, R0, 0x1f, RZ ;  /* 0x0000001f00007819 */ /* 0x000fc800000006ff */
[----:B------:R0:W1:Y:S01]  /*16c0*/  SYNCS.PHASECHK.TRANS64.TRYWAIT P1, [R3+URZ], R0 ;  /* 0x00000000030075a7 */ /* 0x000062000802017f */
[----:B------:R-:W-:Y:S05]  /*16d0*/  @!P0 BRA `(.L_x_19) ;  /* 0x0000000000048947 */ /* 0x000fea0003800000 */
[----:B------:R-:W-:Y:S01]  /*16e0*/  BPT.TRAP 0x1 ;  /* 0x000000040000795c */ /* 0x000fe20000300000 */
.L_x_19:
[----:B-1----:R-:W-:Y:S05]  /*16f0*/  @P1 BRA `(.L_x_20) ;  /* 0x0000000000081947 */ /* 0x002fea0003800000 */
[----:B------:R-:W1:Y:S02]  /*1700*/  SYNCS.PHASECHK.TRANS64.TRYWAIT P1, [R3+URZ], R0 ;  /* 0x00000000030075a7 */ /* 0x000e64000802017f */
[----:B-1----:R-:W-:Y:S05]  /*1710*/  @!P1 BRA `(.L_x_21) ;  /* 0x0000012000f89947 */ /* 0x002fea0003800000 */
.L_x_20:
[----:B------:R-:W-:-:S04]  /*1720*/  UISETP.LT.AND UP0, UPT, UR40, 0x1, UPT ;  /* 0x000000012800788c */ /* 0x000fc8000bf01270 */
[----:B------:R-:W-:-:S06]  /*1730*/  USEL UR4, UR40, 0x1, UP0 ;  /* 0x0000000128047887 */ /* 0x000fcc0008000000 */
[----:B01----:R-:W-:Y:S01]  /*1740*/  IMAD.U32 R0, RZ, RZ, UR4 ;  /* 0x00000004ff007e24 */ /* 0x003fe2000f8e00ff */
[----:B------:R-:W-:Y:S05]  /*1750*/  WARPSYNC.ALL ;  /* 0x0000000000007948 */ /* 0x000fea0003800000 */
[----:B------:R-:W-:-:S04]  /*1760*/  IADD3 R0, -R0, UR40, RZ ;  /* 0x0000002800007c10 */ /* 0x000fc8000fffe1ff */
[----:B------:R-:W-:Y:S01]  /*1770*/  ISETP.GE.AND P1, PT, R0, 0x1, PT ;  /* 0x000000010000780c */ /* 0x000fe20003f26270 */
[----:B------:R-:W-:Y:S01]  /*1780*/  UIADD3 UR4, UR41, 0x1c180, URZ ;  /* 0x0001c18029047890 */ /* 0x000fe2000fffe03f */
[----:B------:R-:W-:Y:S01]  /*1790*/  WARPGROUP.ARRIVE ;  /* 0x00000000000079c5 */ /* 0x000fe20000000000 */
[----:B------:R-:W-:Y:S02]  /*17a0*/  ULOP3.LUT UR45, UR45, 0x10000, URZ, 0xfc, !UPT ;  /* 0x000100002d2d7892 */ /* 0x000fe4000f8efc3f */
[----:B------:R-:W-:Y:S02]  /*17b0*/  USHF.R.U32.HI UR4, URZ, 0x4, UR4 ;  /* 0x000000043f047899 */ /* 0x000fe40008011604 */
[----:B------:R-:W-:Y:S02]  /*17c0*/  ULEA UR47, UR37, UR45, 0xa ;  /* 0x0000002d252f7291 */ /* 0x000fe4000f8e503f */
[----:B------:R-:W-:Y:S01]  /*17d0*/  ULOP3.LUT UR4, UR4, 0x3fff, URZ, 0xc0, !UPT ;  /* 0x00003fff04047892 */ /* 0x000fe2000f8ec03f */
[----:B------:R-:W-:Y:S01]  /*17e0*/  UMOV UR21, 0x80000020 ;  /* 0x8000002000157882 */ /* 0x000fe20000000000 */
[----:B------:R-:W-:-:S02]  /*17f0*/  UMOV UR23, 0x80000020 ;  /* 0x8000002000177882 */ /* 0x000fc40000000000 */
[----:B------:R-:W-:Y:S01]  /*1800*/  ULOP3.LUT UR46, UR4, 0x10000, URZ, 0xfc, !UPT ;  /* 0x00010000042e7892 */ /* 0x000fe2000f8efc3f */
[----:B------:R-:W-:Y:S01]  /*1810*/  UMOV UR20, UR47 ;  /* 0x0000002f00147c82 */ /* 0x000fe20008000000 */
[----:B------:R-:W-:Y:S02]  /*1820*/  UMOV UR5, UR21 ;  /* 0x0000001500057c82 */ /* 0x000fe40008000000 */
[----:B------:R-:W-:Y:S01]  /*1830*/  UIMAD UR50, UR37, 0x380, UR46 ;  /* 0x00000380253278a4 */ /* 0x000fe2000f8e022e */
[----:B------:R-:W-:Y:S01]  /*1840*/  UMOV UR4, UR20 ;  /* 0x0000001400047c82 */ /* 0x000fe20008000000 */
[----:B------:R-:W-:Y:S02]  /*1850*/  UMOV UR7, 0x80000020 ;  /* 0x8000002000077882 */ /* 0x000fe40000000000 */
[----:B------:R-:W-:Y:S02]  /*1860*/  UIADD3 UR6, UR50, 0x80, URZ ;  /* 0x0000008032067890 */ /* 0x000fe4000fffe03f */
[----:B------:R-:W-:-:S02]  /*1870*/  UIADD3 UR14, UR50, 0x100, URZ ;  /* 0x00000100320e7890 */ /* 0x000fc4000fffe03f */
[----:B------:R-:W-:Y:S01]  /*1880*/  UMOV UR22, UR50 ;  /* 0x0000003200167c82 */ /* 0x000fe20008000000 */
[----:B------:R-:W-:Y:S01]  /*1890*/  UMOV UR12, UR20 ;  /* 0x00000014000c7c82 */ /* 0x000fe20008000000 */
[----:B------:R-:W-:Y:S01]  /*18a0*/  HGMMA.64x32x16.F32.BF16 R24, gdesc[UR20], RZ, !UPT, gsb0 ;  /* 0x00600000141879f0 */ /* 0x000fe2000c0018ff */
[----:B------:R-:W-:Y:S01]  /*18b0*/  UMOV UR13, UR21 ;  /* 0x00000015000d7c82 */ /* 0x000fe20008000000 */
[----:B------:R-:W-:Y:S01]  /*18c0*/  UMOV UR15, 0x80000020 ;  /* 0x80000020000f7882 */ /* 0x000fe20000000000 */
[----:B------:R-:W-:Y:S01]  /*18d0*/  UIADD3 UR10, UR50, 0x180, URZ ;  /* 0x00000180320a7890 */ /* 0x000fe2000fffe03f */
[----:B------:R-:W-:Y:S01]  /*18e0*/  UMOV UR8, UR20 ;  /* 0x0000001400087c82 */ /* 0x000fe20008000000 */
        /* <DEDUP_REMOVED lines=10> */
[----:B------:R-:W-:-:S02]  /*1990*/  UIADD3 UR27, UR47, 0x2, URZ ;  /* 0x000000022f1b7890 */ /* 0x000fc4000fffe03f */
[----:B------:R-:W-:Y:S01]  /*19a0*/  UIADD3 UR26, UR50, 0x300, URZ ;  /* 0x00000300321a7890 */ /* 0x000fe2000fffe03f */
[----:B------:R-:W-:Y:S01]  /*19b0*/  UMOV UR24, UR20 ;  /* 0x0000001400187c82 */ /* 0x000fe20008000000 */
[----:B------:R-:W-:Y:S01]  /*19c0*/  UMOV UR25, UR21 ;  /* 0x0000001500197c82 */ /* 0x000fe20008000000 */
[----:B------:R-:W-:Y:S01]  /*19d0*/  UIADD3 UR28, UR47, 0x200, URZ ;  /* 0x000002002f1c7890 */ /* 0x000fe2000fffe03f */
[----:B------:R-:W-:-:S03]  /*19e0*/  UMOV UR29, 0x80000020 ;  /* 0x80000020001d7882 */ /* 0x000fc60000000000 */
[----:B------:R-:W-:Y:S01]  /*19f0*/  UMOV UR30, UR26 ;  /* 0x0000001a001e7c82 */ /* 0x000fe20008000000 */
[----:B------:R-:W-:Y:S02]  /*1a00*/  UMOV UR21, UR29 ;  /* 0x0000001d00157c82 */ /* 0x000fe40008000000 */
[----:B------:R-:W-:Y:S01]  /*1a10*/  UMOV UR20, UR28 ;  /* 0x0000001c00147c82 */ /* 0x000fe20008000000 */
[----:B------:R-:W-:Y:S02]  /*1a20*/  WARPGROUP.DEPBAR.LE gsb0, 0x0 ;  /* 0x00008000000079c5 */ /* 0x000fe40000010000 */
[----:B------:R-:W-:Y:S01]  /*1a30*/  WARPGROUP.ARRIVE ;  /* 0x00000000000079c5 */ /* 0x000fe20000000000 */
[----:B------:R-:W-:Y:S02]  /*1a40*/  IMAD.MOV.U32 R20, RZ, RZ, R24 ;  /* 0x000000ffff147224 */ /* 0x000fe400078e0018 */
[----:B------:R-:W-:Y:S02]  /*1a50*/  IMAD.MOV.U32 R19, RZ, RZ, R25 ;  /* 0x000000ffff137224 */ /* 0x000fe400078e0019 */
[----:B------:R-:W-:Y:S01]  /*1a60*/  IMAD.MOV.U32 R18, RZ, RZ, R26 ;  /* 0x000000ffff127224 */ /* 0x000fe200078e001a */
[----:B------:R-:W-:Y:S01]  /*1a70*/  HGMMA.64x32x16.F32.BF16 R200, gdesc[UR4], RZ, !UPT, gsb0 ;  /* 0x0060000004c879f0 */ /* 0x000fe2000c0018ff */
[----:B------:R-:W-:Y:S01]  /*1a80*/  UMOV UR4, UR27 ;  /* 0x0000001b00047c82 */ /* 0x000fe20008000000 */
[----:B------:R-:W-:Y:S01]  /*1a90*/  UMOV UR27, 0x80000020 ;  /* 0x80000020001b7882 */ /* 0x000fe20000000000 */
[----:B------:R-:W-:Y:S01]  /*1aa0*/  IMAD.MOV.U32 R15, RZ, RZ, R27 ;  /* 0x000000ffff0f7224 */ /* 0x000fe200078e001b */
[----:B------:R-:W-:Y:S01]  /*1ab0*/  UMOV UR31, UR27 ;  /* 0x0000001b001f7c82 */ /* 0x000fe20008000000 */
[----:B------:R-:W-:Y:S01]  /*1ac0*/  IMAD.MOV.U32 R14, RZ, RZ, R28 ;  /* 0x000000ffff0e7224 */ /* 0x000fe200078e001c */
[----:B------:R-:W-:Y:S01]  /*1ad0*/  UMOV UR5, 0x80000020 ;  /* 0x8000002000057882 */ /* 0x000fe20000000000 */
[----:B------:R-:W-:-:S02]  /*1ae0*/  IMAD.MOV.U32 R13, RZ, RZ, R29 ;  /* 0x000000ffff0d7224 */ /* 0x000fc400078e001d */
[----:B------:R-:W-:Y:S02]  /*1af0*/  IMAD.MOV.U32 R12, RZ, RZ, R30 ;  /* 0x000000ffff0c7224 */ /* 0x000fe400078e001e */
[----:B------:R-:W-:Y:S02]  /*1b00*/  IMAD.MOV.U32 R11, RZ, RZ, R31 ;  /* 0x000000ffff0b7224 */ /* 0x000fe400078e001f */
[----:B------:R-:W-:Y:S02]  /*1b10*/  IMAD.MOV.U32 R10, RZ, RZ, R32 ;  /* 0x000000ffff0a7224 */ /* 0x000fe400078e0020 */
[----:B------:R-:W-:Y:S02]  /*1b20*/  IMAD.MOV.U32 R9, RZ, RZ, R33 ;  /* 0x000000ffff097224 */ /* 0x000fe400078e0021 */
[----:B------:R-:W-:Y:S02]  /*1b30*/  IMAD.MOV.U32 R8, RZ, RZ, R34 ;  /* 0x000000ffff087224 */ /* 0x000fe400078e0022 */
[----:B------:R-:W-:-:S02]  /*1b40*/  IMAD.MOV.U32 R7, RZ, RZ, R35 ;  /* 0x000000ffff077224 */ /* 0x000fc400078e0023 */
[----:B------:R-:W-:Y:S02]  /*1b50*/  IMAD.MOV.U32 R6, RZ, RZ, R36 ;  /* 0x000000ffff067224 */ /* 0x000fe400078e0024 */
[----:B---3--:R-:W-:Y:S02]  /*1b60*/  IMAD.MOV.U32 R5, RZ, RZ, R37 ;  /* 0x000000ffff057224 */ /* 0x008fe400078e0025 */
[----:B------:R-:W-:Y:S02]  /*1b70*/  IMAD.MOV.U32 R4, RZ, RZ, R38 ;  /* 0x000000ffff047224 */ /* 0x000fe400078e0026 */
[----:B------:R-:W-:Y:S01]  /*1b80*/  IMAD.MOV.U32 R3, RZ, RZ, R39 ;  /* 0x000000ffff037224 */ /* 0x000fe200078e0027 */
[----:B------:R-:W-:Y:S02]  /*1b90*/  WARPGROUP.DEPBAR.LE gsb0, 0x0 ;  /* 0x00008000000079c5 */ /* 0x000fe40000010000 */
[----:B------:R-:W-:Y:S01]  /*1ba0*/  WARPGROUP.ARRIVE ;  /* 0x00000000000079c5 */ /* 0x000fe20000000000 */
[----:B------:R0:W-:Y:S04]  /*1bb0*/  STL.64 [R1+0x90], R214 ;  /* 0x000090d601007387 */ /* 0x0001e80000100a00 */
[----:B------:R1:W-:Y:S01]  /*1bc0*/  STL.64 [R1+0x88], R212 ;  /* 0x000088d401007387 */ /* 0x0003e20000100a00 */
[----:B------:R-:W-:Y:S01]  /*1bd0*/  HGMMA.64x32x16.F32.BF16 R168, gdesc[UR12], RZ, !UPT, gsb0 ;  /* 0x006000000ca879f0 */ /* 0x000fe2000c0018ff */
[----:B------:R-:W-:Y:S01]  /*1be0*/  UMOV UR12, UR28 ;  /* 0x0000001c000c7c82 */ /* 0x000fe20008000000 */
[----:B------:R-:W-:Y:S01]  /*1bf0*/  UMOV UR13, UR29 ;  /* 0x0000001d000d7c82 */ /* 0x000fe20008000000 */
[----:B------:R2:W-:Y:S04]  /*1c00*/  STL.64 [R1+0x80], R210 ;  /* 0x000080d201007387 */ /* 0x0005e80000100a00 */
[----:B------:R3:W-:Y:S01]  /*1c10*/  STL.64 [R1+0x78], R208 ;  /* 0x000078d001007387 */ /* 0x0007e20000100a00 */
[----:B0-----:R-:W-:-:S02]  /*1c20*/  IMAD.MOV.U32 R214, RZ, RZ, R4 ;  /* 0x000000ffffd67224 */ /* 0x001fc400078e0004 */
[----:B------:R-:W-:Y:S01]  /*1c30*/  IMAD.MOV.U32 R215, RZ, RZ, R3 ;  /* 0x000000ffffd77224 */ /* 0x000fe200078e0003 */
[----:B------:R0:W-:Y:S01]  /*1c40*/  STL.64 [R1+0x70], R206 ;  /* 0x000070ce01007387 */ /* 0x0001e20000100a00 */
[----:B-1----:R-:W-:Y:S02]  /*1c50*/  IMAD.MOV.U32 R212, RZ, RZ, R6 ;  /* 0x000000ffffd47224 */ /* 0x002fe400078e0006 */
[----:B------:R-:W-:Y:S01]  /*1c60*/  IMAD.MOV.U32 R213, RZ, RZ, R5 ;  /* 0x000000ffffd57224 */ /* 0x000fe200078e0005 */
[----:B------:R1:W-:Y:S01]  /*1c70*/  STL.64 [R1+0x68], R204 ;  /* 0x000068cc01007387 */ /* 0x0003e20000100a00 */
[----:B--2---:R-:W-:Y:S02]  /*1c80*/  IMAD.MOV.U32 R210, RZ, RZ, R8 ;  /* 0x000000ffffd27224 */ /* 0x004fe400078e0008 */
[----:B------:R-:W-:Y:S01]  /*1c90*/  IMAD.MOV.U32 R211, RZ, RZ, R7 ;  /* 0x000000ffffd37224 */ /* 0x000fe200078e0007 */
[----:B------:R2:W-:Y:S01]  /*1ca0*/  STL.64 [R1+0x60], R202 ;  /* 0x000060ca01007387 */ /* 0x0005e20000100a00 */
[----:B---3--:R-:W-:-:S02]  /*1cb0*/  IMAD.MOV.U32 R208, RZ, RZ, R10 ;  /* 0x000000ffffd07224 */ /* 0x008fc400078e000a */
[----:B------:R-:W-:Y:S01]  /*1cc0*/  IMAD.MOV.U32 R209, RZ, RZ, R9 ;  /* 0x000000ffffd17224 */ /* 0x000fe200078e0009 */
[----:B------:R3:W-:Y:S01]  /*1cd0*/  STL.64 [R1+0x58], R200 ;  /* 0x000058c801007387 */ /* 0x0007e20000100a00 */
[----:B0-----:R-:W-:Y:S02]  /*1ce0*/  IMAD.MOV.U32 R206, RZ, RZ, R12 ;  /* 0x000000ffffce7224 */ /* 0x001fe400078e000c */
[----:B------:R-:W-:Y:S02]  /*1cf0*/  IMAD.MOV.U32 R207, RZ, RZ, R11 ;  /* 0x000000ffffcf7224 */ /* 0x000fe400078e000b */
[----:B-1----:R-:W-:Y:S02]  /*1d00*/  IMAD.MOV.U32 R204, RZ, RZ, R14 ;  /* 0x000000ffffcc7224 */ /* 0x002fe400078e000e */
[----:B------:R-:W-:Y:S02]  /*1d10*/  IMAD.MOV.U32 R205, RZ, RZ, R13 ;  /* 0x000000ffffcd7224 */ /* 0x000fe400078e000d */
[----:B--2---:R-:W-:-:S02]  /*1d20*/  IMAD.MOV.U32 R202, RZ, RZ, R18 ;  /* 0x000000ffffca7224 */ /* 0x004fc400078e0012 */
[----:B------:R-:W-:Y:S02]  /*1d30*/  IMAD.MOV.U32 R203, RZ, RZ, R15 ;  /* 0x000000ffffcb7224 */ /* 0x000fe400078e000f */
[----:B---3--:R-:W-:Y:S02]  /*1d40*/  IMAD.MOV.U32 R200, RZ, RZ, R20 ;  /* 0x000000ffffc87224 */ /* 0x008fe400078e0014 */
[----:B------:R-:W-:Y:S01]  /*1d50*/  IMAD.MOV.U32 R201, RZ, RZ, R19 ;  /* 0x000000ffffc97224 */ /* 0x000fe200078e0013 */
[----:B------:R-:W-:Y:S02]  /*1d60*/  WARPGROUP.DEPBAR.LE gsb0, 0x0 ;  /* 0x00008000000079c5 */ /* 0x000fe40000010000 */
[----:B------:R-:W-:-:S06]  /*1d70*/  WARPGROUP.ARRIVE ;  /* 0x00000000000079c5 */ /* 0x000fcc0000000000 */
[----:B------:R-:W-:Y:S01]  /*1d80*/  HGMMA.64x32x16.F32.BF16 R136, gdesc[UR8], RZ, !UPT, gsb0 ;  /* 0x00600000088879f0 */ /* 0x000fe2000c0018ff */
[----:B------:R-:W-:Y:S01]  /*1d90*/  UMOV UR8, UR28 ;  /* 0x0000001c00087c82 */ /* 0x000fe20008000000 */
[----:B------:R-:W-:Y:S01]  /*1da0*/  UMOV UR9, UR29 ;  /* 0x0000001d00097c82 */ /* 0x000fe20008000000 */
        /* <DEDUP_REMOVED lines=13> */
[----:B------:R-:W-:Y:S01]  /*1e80*/  UIADD3 UR26, UR50, 0x102, URZ ;  /* 0x00000102321a7890 */ /* 0x000fe2000fffe03f */
[----:B------:R-:W-:Y:S01]  /*1e90*/  UMOV UR24, UR4 ;  /* 0x0000000400187c82 */ /* 0x000fe20008000000 */
[----:B------:R-:W-:Y:S01]  /*1ea0*/  UMOV UR25, UR5 ;  /* 0x0000000500197c82 */ /* 0x000fe20008000000 */
[----:B------:R-:W-:Y:S02]  /*1eb0*/  WARPGROUP.DEPBAR.LE gsb0, 0x0 ;  /* 0x00008000000079c5 */ /* 0x000fe40000010000 */
[----:B------:R-:W-:-:S06]  /*1ec0*/  WARPGROUP.ARRIVE ;  /* 0x00000000000079c5 */ /* 0x000fcc0000000000 */
[----:B------:R-:W-:Y:S01]  /*1ed0*/  HGMMA.64x32x16.F32.BF16 R24, gdesc[UR28], RZ, !UPT, gsb0 ;  /* 0x006000001c1879f0 */ /* 0x000fe2000c0018ff */
[----:B------:R-:W-:Y:S01]  /*1ee0*/  UMOV UR30, UR6 ;  /* 0x00000006001e7c82 */ /* 0x000fe20008000000 */
[----:B------:R-:W-:Y:S01]  /*1ef0*/  UMOV UR31, UR7 ;  /* 0x00000007001f7c82 */ /* 0x000fe20008000000 */
[----:B------:R-:W-:Y:S01]  /*1f00*/  UMOV UR7, 0x80000020 ;  /* 0x8000002000077882 */ /* 0x000fe20000000000 */
[----:B------:R-:W-:Y:S02]  /*1f10*/  WARPGROUP.DEPBAR.LE gsb0, 0x0 ;  /* 0x00008000000079c5 */ /* 0x000fe40000010000 */
[----:B------:R-:W-:-:S06]  /*1f20*/  WARPGROUP.ARRIVE ;  /* 0x00000000000079c5 */ /* 0x000fcc0000000000 */
[----:B------:R-:W-:Y:S01]  /*1f30*/  HGMMA.64x32x16.F32.BF16 R56, gdesc[UR32], RZ, !UPT, gsb0 ;  /* 0x00600000203879f0 */ /* 0x000fe2000c0018ff */
[----:B------:R-:W-:Y:S01]  /*1f40*/  UMOV UR27, 0x80000020 ;  /* 0x80000020001b7882 */ /* 0x000fe20000000000 */
        /* <DEDUP_REMOVED lines=11> */
[----:B------:R-:W-:Y:S01]  /*2000*/  UIADD3 UR10, UR50, 0x2, URZ ;  /* 0x00000002320a7890 */ /* 0x000fe2000fffe03f */
[----:B------:R-:W-:Y:S01]  /*2010*/  UMOV UR19, 0x80000020 ;  /* 0x8000002000137882 */ /* 0x000fe20000000000 */
[----:B------:R-:W-:Y:S01]  /*2020*/  UMOV UR8, UR4 ;  /* 0x0000000400087c82 */ /* 0x000fe20008000000 */
[----:B------:R-:W-:-:S04]  /*2030*/  UMOV UR9, UR5 ;  /* 0x0000000500097c82 */ /* 0x000fc80008000000 */
[----:B------:R-:W-:Y:S01]  /*2040*/  UMOV UR6, UR10 ;  /* 0x0000000a00067c82 */ /* 0x000fe20008000000 */
[----:B------:R-:W-:Y:S02]  /*2050*/  WARPGROUP.DEPBAR.LE gsb0, 0x0 ;  /* 0x00008000000079c5 */ /* 0x000fe40000010000 */
[----:B------:R-:W-:-:S06]  /*2060*/  WARPGROUP.ARRIVE ;  /* 0x00000000000079c5 */ /* 0x000fcc0000000000 */
[----:B------:R-:W-:Y:S03]  /*2070*/  HGMMA.64x32x16.F32.BF16 R152, gdesc[UR12], RZ, !UPT, gsb0 ;  /* 0x006000000c9879f0 */ /* 0x000fe6000c0018ff */
        /* <DEDUP_REMOVED lines=8> */
[----:B------:R-:W-:Y:S03]  /*2100*/  HGMMA.64x32x16.F32.BF16 R200, gdesc[UR4], R200, gsb0 ;  /* 0x0060000004c879f0 */ /* 0x000fe600080018c8 */
[----:B------:R-:W-:Y:S02]  /*2110*/  WARPGROUP.DEPBAR.LE gsb0, 0x0 ;  /* 0x00008000000079c5 */ /* 0x000fe40000010000 */
[----:B------:R-:W-:Y:S04]  /*2120*/  STL.64 [R1], R200 ;  /* 0x000000c801007387 */ /* 0x000fe80000100a00 */
[----:B------:R-:W-:Y:S04]  /*2130*/  STL.64 [R1+0x8], R202 ;  /* 0x000008ca01007387 */ /* 0x000fe80000100a00 */
[----:B------:R-:W-:Y:S04]  /*2140*/  STL.64 [R1+0x10], R204 ;  /* 0x000010cc01007387 */ /* 0x000fe80000100a00 */
[----:B------:R-:W-:Y:S04]  /*2150*/  STL.64 [R1+0x18], R206 ;  /* 0x000018ce01007387 */ /* 0x000fe80000100a00 */
[----:B------:R-:W-:Y:S04]  /*2160*/  STL.64 [R1+0x20], R208 ;  /* 0x000020d001007387 */ /* 0x000fe80000100a00 */
[----:B------:R-:W-:Y:S04]  /*2170*/  STL.64 [R1+0x28], R210 ;  /* 0x000028d201007387 */ /* 0x000fe80000100a00 */
[----:B------:R-:W-:Y:S04]  /*2180*/  STL.64 [R1+0x30], R212 ;  /* 0x000030d401007387 */ /* 0x000fe80000100a00 */
[----:B------:R0:W-:Y:S04]  /*2190*/  STL.64 [R1+0x38], R214 ;  /* 0x000038d601007387 */ /* 0x0001e80000100a00 */
[----:B0-----:R-:W2:Y:S04]  /*21a0*/  LDL.LU.64 R214, [R1+0x90] ;  /* 0x0000900001d67983 */ /* 0x001ea80000300a00 */
[----:B------:R-:W2:Y:S04]  /*21b0*/  LDL.LU.64 R212, [R1+0x88] ;  /* 0x0000880001d47983 */ /* 0x000ea80000300a00 */
[----:B------:R-:W2:Y:S04]  /*21c0*/  LDL.LU.64 R210, [R1+0x80] ;  /* 0x0000800001d27983 */ /* 0x000ea80000300a00 */
[----:B------:R-:W2:Y:S04]  /*21d0*/  LDL.LU.64 R208, [R1+0x78] ;  /* 0x0000780001d07983 */ /* 0x000ea80000300a00 */
[----:B------:R-:W2:Y:S04]  /*21e0*/  LDL.LU.64 R206, [R1+0x70] ;  /* 0x0000700001ce7983 */ /* 0x000ea80000300a00 */
[----:B------:R-:W2:Y:S04]  /*21f0*/  LDL.LU.64 R204, [R1+0x68] ;  /* 0x0000680001cc7983 */ /* 0x000ea80000300a00 */
[----:B------:R-:W2:Y:S04]  /*2200*/  LDL.LU.64 R202, [R1+0x60] ;  /* 0x0000600001ca7983 */ /* 0x000ea80000300a00 */
[----:B------:R-:W2:Y:S01]  /*2210*/  LDL.LU.64 R200, [R1+0x58] ;  /* 0x0000580001c87983 */ /* 0x000ea20000300a00 */
[----:B------:R-:W-:Y:S01]  /*2220*/  UIADD3 UR10, UR50, 0x182, URZ ;  /* 0x00000182320a7890 */ /* 0x000fe2000fffe03f */
[----:B------:R-:W-:Y:S01]  /*2230*/  UMOV UR11, 0x80000020 ;  /* 0x80000020000b7882 */ /* 0x000fe20000000000 */
[----:B------:R-:W-:Y:S01]  /*2240*/  UIADD3 UR34, UR50, 0x202, URZ ;  /* 0x0000020232227890 */ /* 0x000fe2000fffe03f */
        /* <DEDUP_REMOVED lines=10> */
[----:B--2---:R-:W-:-:S06]  /*22f0*/  WARPGROUP.ARRIVE ;  /* 0x00000000000079c5 */ /* 0x004fcc0000000000 */
[----:B------:R-:W-:Y:S03]  /*2300*/  HGMMA.64x32x16.F32.BF16 R200, gdesc[UR16], R200, gsb0 ;  /* 0x0060000010c879f0 */ /* 0x000fe600080018c8 */
[----:B------:R-:W-:Y:S02]  /*2310*/  WARPGROUP.DEPBAR.LE gsb0, 0x0 ;  /* 0x00008000000079c5 */ /* 0x000fe40000010000 */
[----:B------:R-:W-:-:S06]  /*2320*/  WARPGROUP.ARRIVE ;  /* 0x00000000000079c5 */ /* 0x000fcc0000000000 */
        /* <DEDUP_REMOVED lines=12> */
[----:B------:R-:W-:Y:S01]  /*23f0*/  HGMMA.64x32x16.F32.BF16 R40, gdesc[UR20], R40, gsb0 ;  /* 0x00600000142879f0 */ /* 0x000fe20008001828 */
[----:B------:R-:W-:Y:S01]  /*2400*/  UMOV UR20, UR47 ;  /* 0x0000002f00147c82 */ /* 0x000fe20008000000 */
[----:B------:R-:W-:Y:S01]  /*2410*/  UMOV UR21, 0x80000020 ;  /* 0x8000002000157882 */ /* 0x000fe20000000000 */
[----:B------:R-:W-:Y:S01]  /*2420*/  UMOV UR12, UR20 ;  /* 0x00000014000c7c82 */ /* 0x000fe20008000000 */
        /* <DEDUP_REMOVED lines=11> */
[----:B------:R-:W-:-:S02]  /*24e0*/  WARPGROUP.DEPBAR.LE gsb0, 0x0 ;  /* 0x00008000000079c5 */ /* 0x000fc40000010000 */
        /* <DEDUP_REMOVED lines=21> */
[----:B------:R-:W-:Y:S05]  /*2640*/  @!P1 BRA `(.L_x_22) ;  /* 0x0000001000949947 */ /* 0x000fea0003800000 */
[----:B------:R-:W-:Y:S01]  /*2650*/  UIADD3 UR33, UR37, 0x1, URZ ;  /* 0x0000000125217890 */ /* 0x000fe2000fffe03f */
[----:B------:R-:W-:Y:S01]  /*2660*/  IMAD.MOV.U32 R3, RZ, RZ, R0 ;  /* 0x000000ffff037224 */ /* 0x000fe200078e0000 */
[----:B------:R-:W-:Y:S02]  /*2670*/  UMOV UR32, UR37 ;  /* 0x0000002500207c82 */ /* 0x000fe40008000000 */
[----:B------:R-:W-:-:S04]  /*2680*/  UISETP.NE.AND UP0, UPT, UR33, 0x7, UPT ;  /* 0x000000072100788c */ /* 0x000fc8000bf05270 */
[----:B------:R-:W-:Y:S02]  /*2690*/  USEL UR4, URZ, 0x1, UP0 ;  /* 0x000000013f047887 */ /* 0x000fe40008000000 */
[----:B------:R-:W-:Y:S02]  /*26a0*/  USEL UR33, UR33, URZ, UP0 ;  /* 0x0000003f21217287 */ /* 0x000fe40008000000 */
[----:B------:R-:W-:-:S06]  /*26b0*/  ULOP3.LUT UR4, UR36, UR4, URZ, 0x3c, !UPT ;  /* 0x0000000424047292 */ /* 0x000fcc000f8e3c3f */
[----:B------:R-:W-:-:S07]  /*26c0*/  IMAD.U32 R5, RZ, RZ, UR4 ;  /* 0x00000004ff057e24 */ /* 0x000fce000f8e00ff */
.L_x_29:
[----:B------:R-:W-:Y:S05]  /*26d0*/  @!P0 BRA `(.L_x_23) ;  /* 0x0000000000048947 */ /* 0x000fea0003800000 */
[----:B------:R-:W-:Y:S01]  /*26e0*/  BPT.TRAP 0x1 ;  /* 0x000000040000795c */ /* 0x000fe20000300000 */
.L_x_23:
[----:B------:R-:W-:Y:S01]  /*26f0*/  ULEA UR4, UR33, UR41, 0x3 ;  /* 0x0000002921047291 */ /* 0x000fe2000f8e183f */
[----:B------:R-:W-:-:S08]  /*2700*/  SHF.L.U32 R4, R5, 0x1f, RZ ;  /* 0x0000001f05047819 */ /* 0x000fd000000006ff */
[----:B------:R0:W1:Y:S01]  /*2710*/  SYNCS.PHASECHK.TRANS64.TRYWAIT P1, [UR4], R4 ;  /* 0x00000004ff0075a7 */ /* 0x0000620008020144 */
[----:B------:R-:W-:Y:S05]  /*2720*/  @!P0 BRA `(.L_x_24) ;  /* 0x0000000000048947 */ /* 0x000fea0003800000 */
[----:B------:R-:W-:Y:S01]  /*2730*/  BPT.TRAP 0x1 ;  /* 0x000000040000795c */ /* 0x000fe20000300000 */
.L_x_24:
[----:B-1----:R-:W-:Y:S05]  /*2740*/  @P1 BRA `(.L_x_25) ;  /* 0x0000000000081947 */ /* 0x002fea0003800000 */
[----:B------:R-:W1:Y:S02]  /*2750*/  SYNCS.PHASECHK.TRANS64.TRYWAIT P1, [UR4], R4 ;  /* 0x00000004ff0075a7 */ /* 0x000e640008020144 */
[----:B-1----:R-:W-:Y:S05]  /*2760*/  @!P1 BRA `(.L_x_26) ;  /* 0x0000011000f89947 */ /* 0x002fea0003800000 */
.L_x_25:
[----:B------:R-:W-:Y:S04]  /*2770*/  STL.64 [R1+0xd0], R230 ;  /* 0x0000d0e601007387 */ /* 0x000fe80000100a00 */
[----:B------:R-:W-:Y:S04]  /*2780*/  STL.64 [R1+0xc8], R228 ;  /* 0x0000c8e401007387 */ /* 0x000fe80000100a00 */
[----:B------:R-:W-:Y:S04]  /*2790*/  STL.64 [R1+0xc0], R226 ;  /* 0x0000c0e201007387 */ /* 0x000fe80000100a00 */
[----:B------:R-:W-:Y:S04]  /*27a0*/  STL.64 [R1+0xb8], R224 ;  /* 0x0000b8e001007387 */ /* 0x000fe80000100a00 */
[----:B------:R-:W-:Y:S04]  /*27b0*/  STL.64 [R1+0xb0], R222 ;  /* 0x0000b0de01007387 */ /* 0x000fe80000100a00 */
[----:B------:R-:W-:Y:S04]  /*27c0*/  STL.64 [R1+0xa8], R220 ;  /* 0x0000a8dc01007387 */ /* 0x000fe80000100a00 */
[----:B------:R-:W-:Y:S04]  /*27d0*/  STL.64 [R1+0xa0], R218 ;  /* 0x0000a0da01007387 */ /* 0x000fe80000100a00 */
[----:B------:R2:W-:Y:S04]  /*27e0*/  STL.64 [R1+0x98], R216 ;  /* 0x000098d801007387 */ /* 0x0005e80000100a00 */
[----:B--2---:R-:W2:Y:S04]  /*27f0*/  LDL.LU.64 R216, [R1] ;  /* 0x0000000001d87983 */ /* 0x004ea80000300a00 */
[----:B------:R-:W2:Y:S04]  /*2800*/  LDL.LU.64 R218, [R1+0x8] ;  /* 0x0000080001da7983 */ /* 0x000ea80000300a00 */
[----:B------:R-:W2:Y:S04]  /*2810*/  LDL.LU.64 R220, [R1+0x10] ;  /* 0x0000100001dc7983 */ /* 0x000ea80000300a00 */
[----:B------:R-:W2:Y:S04]  /*2820*/  LDL.LU.64 R222, [R1+0x18] ;  /* 0x0000180001de7983 */ /* 0x000ea80000300a00 */
[----:B------:R-:W2:Y:S04]  /*2830*/  LDL.LU.64 R224, [R1+0x20] ;  /* 0x0000200001e07983 */ /* 0x000ea80000300a00 */
[----:B------:R-:W2:Y:S04]  /*2840*/  LDL.LU.64 R226, [R1+0x28] ;  /* 0x0000280001e27983 */ /* 0x000ea80000300a00 */
[----:B------:R-:W2:Y:S04]  /*2850*/  LDL.LU.64 R228, [R1+0x30] ;  /* 0x0000300001e47983 */ /* 0x000ea80000300a00 */
[----:B------:R-:W2:Y:S01]  /*2860*/  LDL.LU.64 R230, [R1+0x38] ;  /* 0x0000380001e67983 */ /* 0x000ea20000300a00 */
[----:B------:R-:W-:-:S02]  /*2870*/  ULEA UR34, UR33, UR45, 0xa ;  /* 0x0000002d21227291 */ /* 0x000fc4000f8e503f */
[----:B------:R-:W-:Y:S01]  /*2880*/  UIMAD UR35, UR33, 0x380, UR46 ;  /* 0x00000380212378a4 */ /* 0x000fe2000f8e022e */
[----:B------:R-:W-:Y:S01]  /*2890*/  UMOV UR5, 0x80000020 ;  /* 0x8000002000057882 */ /* 0x000fe20000000000 */
[----:B------:R-:W-:Y:S02]  /*28a0*/  UMOV UR7, 0x80000020 ;  /* 0x8000002000077882 */ /* 0x000fe40000000000 */
[----:B------:R-:W-:Y:S01]  /*28b0*/  UIADD3 UR10, UR35, 0x80, URZ ;  /* 0x00000080230a7890 */ /* 0x000fe2000fffe03f */
[----:B------:R-:W-:Y:S02]  /*28c0*/  UMOV UR4, UR34 ;  /* 0x0000002200047c82 */ /* 0x000fe40008000000 */
[----:B------:R-:W-:Y:S01]  /*28d0*/  UMOV UR6, UR35 ;  /* 0x0000002300067c82 */ /* 0x000fe20008000000 */
        /* <DEDUP_REMOVED lines=15> */
[----:B--2---:R-:W-:-:S06]  /*29d0*/  WARPGROUP.ARRIVE ;  /* 0x00000000000079c5 */ /* 0x004fcc0000000000 */
[----:B------:R-:W-:Y:S03]  /*29e0*/  HGMMA.64x32x16.F32.BF16 R216, gdesc[UR4], R216, gsb0 ;  /* 0x0060000004d879f0 */ /* 0x000fe600080018d8 */
[----:B------:R-:W-:Y:S02]  /*29f0*/  WARPGROUP.DEPBAR.LE gsb0, 0x0 ;  /* 0x00008000000079c5 */ /* 0x000fe40000010000 */
[----:B------:R-:W-:Y:S01]  /*2a00*/  WARPGROUP.ARRIVE ;  /* 0x00000000000079c5 */ /* 0x000fe20000000000 */
[----:B------:R-:W-:Y:S01]  /*2a10*/  UIADD3 UR26, UR35, 0x280, URZ ;  /* 0x00000280231a7890 */ /* 0x000fe2000fffe03f */
[----:B------:R-:W-:Y:S01]  /*2a20*/  IMAD.MOV.U32 R6, RZ, RZ, R230 ;  /* 0x000000ffff067224 */ /* 0x000fe200078e00e6 */
[----:B------:R-:W-:Y:S01]  /*2a30*/  UMOV UR24, UR4 ;  /* 0x0000000400187c82 */ /* 0x000fe20008000000 */
[----:B------:R-:W-:Y:S01]  /*2a40*/  UMOV UR25, UR5 ;  /* 0x0000000500197c82 */ /* 0x000fe20008000000 */
[----:B------:R-:W-:Y:S01]  /*2a50*/  UMOV UR27, 0x80000020 ;  /* 0x80000020001b7882 */ /* 0x000fe20000000000 */
[----:B------:R-:W-:Y:S01]  /*2a60*/  HGMMA.64x32x16.F32.BF16 R200, gdesc[UR8], R200, gsb0 ;  /* 0x0060000008c879f0 */ /* 0x000fe200080018c8 */
[----:B------:R-:W-:Y:S01]  /*2a70*/  UIADD3 UR30, UR35, 0x300, URZ ;  /* 0x00000300231e7890 */ /* 0x000fe2000fffe03f */
[----:B01----:R-:W-:Y:S01]  /*2a80*/  IMAD.MOV.U32 R4, RZ, RZ, R231 ;  /* 0x000000ffff047224 */ /* 0x003fe200078e00e7 */
[----:B------:R-:W-:Y:S01]  /*2a90*/  UMOV UR28, UR4 ;  /* 0x00000004001c7c82 */ /* 0x000fe20008000000 */
[----:B------:R-:W-:Y:S01]  /*2aa0*/  UMOV UR29, UR5 ;  /* 0x00000005001d7c82 */ /* 0x000fe20008000000 */
[----:B------:R-:W-:Y:S01]  /*2ab0*/  UMOV UR31, 0x80000020 ;  /* 0x80000020001f7882 */ /* 0x000fe20000000000 */
[----:B------:R-:W-:Y:S01]  /*2ac0*/  UIADD3 UR8, UR34, 0x200, URZ ;  /* 0x0000020022087890 */ /* 0x000fe2000fffe03f */
[----:B------:R-:W-:Y:S01]  /*2ad0*/  IMAD.MOV.U32 R8, RZ, RZ, R228 ;  /* 0x000000ffff087224 */ /* 0x000fe200078e00e4 */
[----:B------:R-:W2:Y:S01]  /*2ae0*/  LDL.LU.64 R230, [R1+0xd0] ;  /* 0x0000d00001e67983 */ /* 0x000ea20000300a00 */
[----:B------:R-:W-:-:S02]  /*2af0*/  IMAD.MOV.U32 R7, RZ, RZ, R229 ;  /* 0x000000ffff077224 */ /* 0x000fc400078e00e5 */
[----:B------:R-:W-:Y:S01]  /*2b00*/  IMAD.MOV.U32 R10, RZ, RZ, R226 ;  /* 0x000000ffff0a7224 */ /* 0x000fe200078e00e2 */
[----:B------:R-:W2:Y:S01]  /*2b10*/  LDL.LU.64 R228, [R1+0xc8] ;  /* 0x0000c80001e47983 */ /* 0x000ea20000300a00 */
[----:B------:R-:W-:Y:S02]  /*2b20*/  IMAD.MOV.U32 R9, RZ, RZ, R227 ;  /* 0x000000ffff097224 */ /* 0x000fe400078e00e3 */
[----:B------:R-:W-:Y:S01]  /*2b30*/  IMAD.MOV.U32 R12, RZ, RZ, R224 ;  /* 0x000000ffff0c7224 */ /* 0x000fe200078e00e0 */
[----:B------:R-:W2:Y:S01]  /*2b40*/  LDL.LU.64 R226, [R1+0xc0] ;  /* 0x0000c00001e27983 */ /* 0x000ea20000300a00 */
[----:B------:R-:W-:Y:S02]  /*2b50*/  IMAD.MOV.U32 R11, RZ, RZ, R225 ;  /* 0x000000ffff0b7224 */ /* 0x000fe400078e00e1 */
        /* <DEDUP_REMOVED lines=11> */
[----:B------:R-:W-:-:S03]  /*2c10*/  IMAD.MOV.U32 R21, RZ, RZ, R217 ;  /* 0x000000ffff157224 */ /* 0x000fc600078e00d9 */
[----:B------:R-:W2:Y:S01]  /*2c20*/  LDL.LU.64 R216, [R1+0x98] ;  /* 0x0000980001d87983 */ /* 0x000ea20000300a00 */
        /* <DEDUP_REMOVED lines=17> */
[----:B------:R-:W-:Y:S02]  /*2d40*/  WARPGROUP.DEPBAR.LE gsb0, 0x0 ;  /* 0x00008000000079c5 */ /* 0x000fe40000010000 */
[----:B------:R-:W-:-:S06]  /*2d50*/  WARPGROUP.ARRIVE ;  /* 0x00000000000079c5 */ /* 0x000fcc0000000000 */
[----:B------:R-:W-:Y:S01]  /*2d60*/  HGMMA.64x32x16.F32.BF16 R24, gdesc[UR28], R24, gsb0 ;  /* 0x006000001c1879f0 */ /* 0x000fe20008001818 */
[----:B------:R-:W-:Y:S01]  /*2d70*/  UMOV UR24, UR28 ;  /* 0x0000001c00187c82 */ /* 0x000fe20008000000 */
[----:B------:R-:W-:Y:S01]  /*2d80*/  UMOV UR25, UR29 ;  /* 0x0000001d00197c82 */ /* 0x000fe20008000000 */
        /* <DEDUP_REMOVED lines=25> */
[----:B------:R-:W-:Y:S01]  /*2f20*/  STL.64 [R1+0x90], R214 ;  /* 0x000090d601007387 */ /* 0x000fe20000100a00 */
[----:B------:R-:W-:Y:S02]  /*2f30*/  WARPGROUP.DEPBAR.LE gsb0, 0x0 ;  /* 0x00008000000079c5 */ /* 0x000fe40000010000 */
[----:B--2---:R-:W-:-:S06]  /*2f40*/  WARPGROUP.ARRIVE ;  /* 0x00000000000079c5 */ /* 0x004fcc0000000000 */
[----:B------:R-:W-:Y:S01]  /*2f50*/  HGMMA.64x32x16.F32.BF16 R216, gdesc[UR28], R216, gsb0 ;  /* 0x006000001cd879f0 */ /* 0x000fe200080018d8 */
[----:B------:R0:W-:Y:S04]  /*2f60*/  STL.64 [R1+0x88], R212 ;  /* 0x000088d401007387 */ /* 0x0001e80000100a00 */
[----:B------:R1:W-:Y:S04]  /*2f70*/  STL.64 [R1+0x80], R210 ;  /* 0x000080d201007387 */ /* 0x0003e80000100a00 */
[----:B------:R2:W-:Y:S04]  /*2f80*/  STL.64 [R1+0x78], R208 ;  /* 0x000078d001007387 */ /* 0x0005e80000100a00 */
[----:B------:R3:W-:Y:S01]  /*2f90*/  STL.64 [R1+0x70], R206 ;  /* 0x000070ce01007387 */ /* 0x0007e20000100a00 */
[----:B0-----:R-:W-:-:S03]  /*2fa0*/  IMAD.MOV.U32 R212, RZ, RZ, R8 ;  /* 0x000000ffffd47224 */ /* 0x001fc600078e0008 */
[----:B------:R0:W-:Y:S01]  /*2fb0*/  STL.64 [R1+0x68], R204 ;  /* 0x000068cc01007387 */ /* 0x0001e20000100a00 */
[----:B-1----:R-:W-:-:S03]  /*2fc0*/  IMAD.MOV.U32 R210, RZ, RZ, R10 ;  /* 0x000000ffffd27224 */ /* 0x002fc600078e000a */
[----:B------:R1:W-:Y:S01]  /*2fd0*/  STL.64 [R1+0x60], R202 ;  /* 0x000060ca01007387 */ /* 0x0003e20000100a00 */
[----:B--2---:R-:W-:Y:S02]  /*2fe0*/  IMAD.MOV.U32 R208, RZ, RZ, R12 ;  /* 0x000000ffffd07224 */ /* 0x004fe400078e000c */
[----:B------:R-:W-:Y:S01]  /*2ff0*/  IMAD.MOV.U32 R209, RZ, RZ, R11 ;  /* 0x000000ffffd17224 */ /* 0x000fe200078e000b */
[----:B------:R2:W-:Y:S01]  /*3000*/  STL.64 [R1+0x58], R200 ;  /* 0x000058c801007387 */ /* 0x0005e20000100a00 */
[----:B---3--:R-:W-:Y:S02]  /*3010*/  IMAD.MOV.U32 R206, RZ, RZ, R14 ;  /* 0x000000ffffce7224 */ /* 0x008fe400078e000e */
[----:B------:R-:W-:Y:S02]  /*3020*/  IMAD.MOV.U32 R207, RZ, RZ, R13 ;  /* 0x000000ffffcf7224 */ /* 0x000fe400078e000d */
[----:B0-----:R-:W-:Y:S02]  /*3030*/  IMAD.MOV.U32 R204, RZ, RZ, R18 ;  /* 0x000000ffffcc7224 */ /* 0x001fe400078e0012 */
[----:B------:R-:W-:-:S02]  /*3040*/  IMAD.MOV.U32 R205, RZ, RZ, R15 ;  /* 0x000000ffffcd7224 */ /* 0x000fc400078e000f */
[----:B-1----:R-:W-:Y:S02]  /*3050*/  IMAD.MOV.U32 R202, RZ, RZ, R20 ;  /* 0x000000ffffca7224 */ /* 0x002fe400078e0014 */
[----:B------:R-:W-:Y:S02]  /*3060*/  IMAD.MOV.U32 R203, RZ, RZ, R19 ;  /* 0x000000ffffcb7224 */ /* 0x000fe400078e0013 */
[----:B--2---:R-:W-:Y:S02]  /*3070*/  IMAD.MOV.U32 R200, RZ, RZ, R232 ;  /* 0x000000ffffc87224 */ /* 0x004fe400078e00e8 */
[----:B------:R-:W-:Y:S02]  /*3080*/  IMAD.MOV.U32 R201, RZ, RZ, R21 ;  /* 0x000000ffffc97224 */ /* 0x000fe400078e0015 */
[----:B------:R-:W-:Y:S02]  /*3090*/  IMAD.MOV.U32 R211, RZ, RZ, R9 ;  /* 0x000000ffffd37224 */ /* 0x000fe400078e0009 */
[----:B------:R-:W-:-:S02]  /*30a0*/  IMAD.MOV.U32 R213, RZ, RZ, R7 ;  /* 0x000000ffffd57224 */ /* 0x000fc400078e0007 */
[----:B------:R-:W-:Y:S02]  /*30b0*/  IMAD.MOV.U32 R214, RZ, RZ, R6 ;  /* 0x000000ffffd67224 */ /* 0x000fe400078e0006 */
[----:B------:R-:W-:Y:S01]  /*30c0*/  IMAD.MOV.U32 R215, RZ, RZ, R4 ;  /* 0x000000ffffd77224 */ /* 0x000fe200078e0004 */
[----:B------:R-:W-:Y:S02]  /*30d0*/  UIADD3 UR4, UR34, 0x2, URZ ;  /* 0x0000000222047890 */ /* 0x000fe4000fffe03f */
[----:B------:R-:W-:Y:S01]  /*30e0*/  UIADD3 UR6, UR35, 0x2, URZ ;  /* 0x0000000223067890 */ /* 0x000fe2000fffe03f */
[----:B------:R-:W-:Y:S01]  /*30f0*/  UMOV UR5, 0x80000020 ;  /* 0x8000002000057882 */ /* 0x000fe20000000000 */
[----:B------:R-:W-:Y:S01]  /*3100*/  UMOV UR7, 0x80000020 ;  /* 0x8000002000077882 */ /* 0x000fe20000000000 */
        /* <DEDUP_REMOVED lines=54> */
[----:B------:R-:W-:Y:S01]  /*3470*/  UIADD3 UR30, UR35, 0x302, URZ ;  /* 0x00000302231e7890 */ /* 0x000fe2000fffe03f */
[----:B------:R-:W-:Y:S01]  /*3480*/  UMOV UR28, UR4 ;  /* 0x00000004001c7c82 */ /* 0x000fe20008000000 */
[----:B------:R-:W-:Y:S01]  /*3490*/  UMOV UR29, UR5 ;  /* 0x00000005001d7c82 */ /* 0x000fe20008000000 */
[----:B------:R-:W-:Y:S01]  /*34a0*/  UMOV UR31, 0x80000020 ;  /* 0x80000020001f7882 */ /* 0x000fe20000000000 */
[----:B------:R-:W-:Y:S02]  /*34b0*/  WARPGROUP.DEPBAR.LE gsb0, 0x0 ;  /* 0x00008000000079c5 */ /* 0x000fe40000010000 */
[----:B------:R-:W-:-:S06]  /*34c0*/  WARPGROUP.ARRIVE ;  /* 0x00000000000079c5 */ /* 0x000fcc0000000000 */
[----:B------:R-:W-:Y:S01]  /*34d0*/  HGMMA.64x32x16.F32.BF16 R40, gdesc[UR28], R40, gsb0 ;  /* 0x006000001c2879f0 */ /* 0x000fe20008001828 */
[----:B------:R-:W-:Y:S01]  /*34e0*/  UIADD3 UR34, UR34, 0x202, URZ ;  /* 0x0000020222227890 */ /* 0x000fe2000fffe03f */
[----:B------:R-:W-:-:S06]  /*34f0*/  UMOV UR29, 0x80000020 ;  /* 0x80000020001d7882 */ /* 0x000fcc0000000000 */
        /* <DEDUP_REMOVED lines=33> */
[----:B------:R-:W-:Y:S03]  /*3710*/  HGMMA.64x32x16.F32.BF16 R216, gdesc[UR4], R216, gsb0 ;  /* 0x0060000004d879f0 */ /* 0x000fe600080018d8 */
[----:B------:R-:W-:Y:S02]  /*3720*/  WARPGROUP.DEPBAR.LE gsb0, 0x0 ;  /* 0x00008000000079c5 */ /* 0x000fe40000010000 */
[----:B------:R-:W-:Y:S05]  /*3730*/  @!P0 BRA `(.L_x_27) ;  /* 0x0000000000048947 */ /* 0x000fea0003800000 */
[----:B------:R-:W-:Y:S01]  /*3740*/  BPT.TRAP 0x1 ;  /* 0x000000040000795c */ /* 0x000fe20000300000 */
.L_x_27:
[----:B------:R-:W-:Y:S01]  /*3750*/  ISETP.NE.AND P1, PT, R22, RZ, PT ;  /* 0x000000ff1600720c */ /* 0x000fe20003f25270 */
[----:B------:R-:W-:Y:S01]  /*3760*/  IMAD.U32 R4, RZ, RZ, UR32 ;  /* 0x00000020ff047e24 */ /* 0x000fe2000f8e00ff */
[----:B------:R-:W-:-:S11]  /*3770*/  UISETP.GT.U32.AND UP0, UPT, UR38, 0x1, UPT ;  /* 0x000000012600788c */ /* 0x000fd6000bf04070 */
[----:B------:R-:W-:-:S05]  /*3780*/  @P1 LEA R4, R4, UR41, 0x3 ;  /* 0x0000002904041c11 */ /* 0x000fca000f8e18ff */
[----:B------:R-:W-:-:S05]  /*3790*/  @P1 VIADD R4, R4, 0x38 ;  /* 0x0000003804041836 */ /* 0x000fca0000000000 */
[----:B------:R-:W-:-:S04]  /*37a0*/  @P1 PRMT R4, R23, 0x654, R4 ;  /* 0x0000065417041816 */ /* 0x000fc80000000004 */
[----:B------:R0:W-:Y:S01]  /*37b0*/  @P1 SYNCS.ARRIVE.TRANS64.RED.A1T0 RZ, [R4+URZ], RZ ;  /* 0x000000ff04ff19a7 */ /* 0x0001e2000810043f */
[----:B------:R-:W-:-:S13]  /*37c0*/  PLOP3.LUT P1, PT, PT, PT, UP0, 0x80, 0x0 ;  /* 0x000000000000781c */ /* 0x000fda0003f2f008 */
[----:B0-----:R-:W-:Y:S05]  /*37d0*/  @P1 BRA `(.L_x_28) ;  /* 0x0000000000041947 */ /* 0x001fea0003800000 */
[----:B------:R-:W-:Y:S01]  /*37e0*/  BPT.TRAP 0x1 ;  /* 0x000000040000795c */ /* 0x000fe20000300000 */
.L_x_28:
[----:B------:R-:W-:Y:S01]  /*37f0*/  UIADD3 UR33, UR33, 0x1, URZ ;  /* 0x0000000121217890 */ /* 0x000fe2000fffe03f */
[C---:B------:R-:W-:Y:S01]  /*3800*/  ISETP.GT.AND P1, PT, R3.reuse, 0x1, PT ;  /* 0x000000010300780c */ /* 0x040fe20003f24270 */
[----:B------:R-:W-:Y:S01]  /*3810*/  UIADD3 UR32, UR32, 0x1, URZ ;  /* 0x0000000120207890 */ /* 0x000fe2000fffe03f */
[----:B------:R-:W-:Y:S01]  /*3820*/  VIADD R3, R3, 0xffffffff ;  /* 0xffffffff03037836 */ /* 0x000fe20000000000 */
[----:B------:R-:W-:Y:S02]  /*3830*/  UISETP.NE.AND UP0, UPT, UR33, 0x7, UPT ;  /* 0x000000072100788c */ /* 0x000fe4000bf05270 */
[----:B------:R-:W-:Y:S02]  /*3840*/  UISETP.NE.AND UP1, UPT, UR32, 0x7, UPT ;  /* 0x000000072000788c */ /* 0x000fe4000bf25270 */
[----:B------:R-:W-:Y:S02]  /*3850*/  USEL UR4, URZ, 0x1, UP0 ;  /* 0x000000013f047887 */ /* 0x000fe40008000000 */
[----:B------:R-:W-:-:S02]  /*3860*/  USEL UR33, UR33, URZ, UP0 ;  /* 0x0000003f21217287 */ /* 0x000fc40008000000 */
[----:B------:R-:W-:Y:S02]  /*3870*/  USEL UR32, UR32, URZ, UP1 ;  /* 0x0000003f20207287 */ /* 0x000fe40008800000 */
[----:B------:R-:W-:Y:S01]  /*3880*/  LOP3.LUT R5, R5, UR4, RZ, 0x3c, !PT ;  /* 0x0000000405057c12 */ /* 0x000fe2000f8e3cff */
[----:B------:R-:W-:Y:S09]  /*3890*/  @P1 BRA `(.L_x_29) ;  /* 0xffffffec008c1947 */ /* 0x000ff2000383ffff */
.L_x_22:
[----:B------:R-:W0:Y:S02]  /*38a0*/  LDC R3, c[0x0][0x28c] ;  /* 0x0000a300ff037b82 */ /* 0x000e240000000800 */
[----:B0-----:R-:W-:-:S13]  /*38b0*/  ISETP.GE.AND P1, PT, R3, 0x1, PT ;  /* 0x000000010300780c */ /* 0x001fda0003f26270 */
[----:B------:R-:W-:Y:S05]  /*38c0*/  @!P1 BRA `(.L_x_30) ;  /* 0x0000000000509947 */ /* 0x000fea0003800000 */
[----:B------:R-:W-:Y:S05]  /*38d0*/  @!P0 BRA `(.L_x_31) ;  /* 0x0000000000048947 */ /* 0x000fea0003800000 */
[----:B------:R-:W-:Y:S01]  /*38e0*/  BPT.TRAP 0x1 ;  /* 0x000000040000795c */ /* 0x000fe20000300000 */
.L_x_31:
[----:B------:R-:W-:Y:S01]  /*38f0*/  ISETP.NE.AND P0, PT, R22, RZ, PT ;  /* 0x000000ff1600720c */ /* 0x000fe20003f05270 */
[----:B------:R-:W-:-:S12]  /*3900*/  BSSY B0, `(.L_x_32) ;  /* 0x000000c000007945 */ /* 0x000fd80003800000 */
[----:B------:R-:W-:Y:S05]  /*3910*/  @!P0 BRA `(.L_x_33) ;  /* 0x0000000000288947 */ /* 0x000fea0003800000 */
[----:B------:R-:W-:-:S04]  /*3920*/  VIADD R3, R0, UR37 ;  /* 0x0000002500037c36 */ /* 0x000fc80008000000 */
[----:B------:R-:W-:-:S04]  /*3930*/  IMAD.WIDE.U32 R4, R3, 0x24924925, RZ ;  /* 0x2492492503047825 */ /* 0x000fc800078e00ff */
[----:B------:R-:W-:-:S05]  /*3940*/  IMAD.IADD R4, R3, 0x1, -R5 ;  /* 0x0000000103047824 */ /* 0x000fca00078e0a05 */
[----:B------:R-:W-:-:S04]  /*3950*/  LEA.HI R4, R4, R5, RZ, 0x1f ;  /* 0x0000000504047211 */ /* 0x000fc800078ff8ff */
[----:B------:R-:W-:-:S05]  /*3960*/  SHF.R.U32.HI R4, RZ, 0x2, R4 ;  /* 0x00000002ff047819 */ /* 0x000fca0000011604 */
[----:B------:R-:W-:-:S05]  /*3970*/  IMAD R4, R4, -0x7, R3 ;  /* 0xfffffff904047824 */ /* 0x000fca00078e0203 */
[----:B------:R-:W-:-:S05]  /*3980*/  LEA R4, R4, UR41, 0x3 ;  /* 0x0000002904047c11 */ /* 0x000fca000f8e18ff */
[----:B------:R-:W-:-:S05]  /*3990*/  VIADD R4, R4, 0x38 ;  /* 0x0000003804047836 */ /* 0x000fca0000000000 */
[----:B------:R-:W-:-:S04]  /*39a0*/  PRMT R4, R23, 0x654, R4 ;  /* 0x0000065417047816 */ /* 0x000fc80000000004 */
[----:B------:R0:W-:Y:S03]  /*39b0*/  SYNCS.ARRIVE.TRANS64.RED.A1T0 RZ, [R4+URZ], RZ ;  /* 0x000000ff04ff79a7 */ /* 0x0001e6000810043f */
.L_x_33:
[----:B------:R-:W-:Y:S05]  /*39c0*/  BSYNC B0 ;  /* 0x0000000000007941 */ /* 0x000fea0003800000 */
.L_x_32:
[----:B------:R-:W-:-:S06]  /*39d0*/  UISETP.GT.U32.AND UP0, UPT, UR38, 0x1, UPT ;  /* 0x000000012600788c */ /* 0x000fcc000bf04070 */
[----:B------:R-:W-:-:S13]  /*39e0*/  PLOP3.LUT P0, PT, PT, PT, UP0, 0x80, 0x0 ;  /* 0x000000000000781c */ /* 0x000fda0003f0f008 */
[----:B------:R-:W-:Y:S05]  /*39f0*/  @P0 BRA `(.L_x_30) ;  /* 0x0000000000040947 */ /* 0x000fea0003800000 */
[----:B------:R-:W-:Y:S01]  /*3a00*/  BPT.TRAP 0x1 ;  /* 0x000000040000795c */ /* 0x000fe20000300000 */
.L_x_30:
[----:B0-----:R-:W0:Y:S01]  /*3a10*/  S2R R4, SR_TID.X ;  /* 0x0000000000047919 */ /* 0x001e220000002100 */
[----:B------:R-:W-:Y:S02]  /*3a20*/  UIMAD UR43, UR43, 0xe0, URZ ;  /* 0x000000e02b2b78a4 */ /* 0x000fe4000f8e023f */
[----:B------:R-:W-:Y:S01]  /*3a30*/  USHF.R.S32.HI UR10, URZ, 0x1f, UR42 ;  /* 0x0000001f3f0a7899 */ /* 0x000fe2000801142a */
[----:B------:R-:W-:Y:S01]  /*3a40*/  ULDC.64 UR8, c[0x0][0x5d0] ;  /* 0x0001740000087ab9 */ /* 0x000fe20000000a00 */
[----:B------:R-:W-:Y:S02]  /*3a50*/  UIMAD.WIDE UR6, UR44, 0x100, URZ ;  /* 0x000001002c0678a5 */ /* 0x000fe4000f8e023f */
[----:B------:R-:W-:Y:S01]  /*3a60*/  IMAD.U32 R19, RZ, RZ, UR43 ;  /* 0x0000002bff137e24 */ /* 0x000fe2000f8e00ff */
[----:B------:R-:W-:Y:S02]  /*3a70*/  UIMAD UR4, UR10, UR8, URZ ;  /* 0x000000080a0472a4 */ /* 0x000fe4000f8e023f */
[----:B------:R-:W-:Y:S01]  /*3a80*/  IMAD.U32 R9, RZ, RZ, UR8 ;  /* 0x00000008ff097e24 */ /* 0x000fe2000f8e00ff */
[----:B------:R-:W-:Y:S01]  /*3a90*/  USHF.L.U32 UR44, UR44, 0x8, URZ ;  /* 0x000000082c2c7899 */ /* 0x000fe2000800063f */
[----:B------:R-:W-:Y:S01]  /*3aa0*/  ULDC UR8, c[0x0][0x288] ;  /* 0x0000a20000087ab9 */ /* 0x000fe20000000800 */
[----:B------:R-:W-:-:S02]  /*3ab0*/  UIMAD UR4, UR42, UR9, UR4 ;  /* 0x000000092a0472a4 */ /* 0x000fc4000f8e0204 */
[----:B------:R-:W-:Y:S01]  /*3ac0*/  UISETP.GE.AND UP2, UPT, UR43, UR8, UPT ;  /* 0x000000082b00728c */ /* 0x000fe2000bf46270 */
[----:B------:R-:W-:Y:S01]  /*3ad0*/  ULDC UR9, c[0x0][0x284] ;  /* 0x0000a10000097ab9 */ /* 0x000fe20000000800 */
[----:B------:R-:W-:Y:S02]  /*3ae0*/  UIADD3 UR37, UR40, UR37, URZ ;  /* 0x0000002528257290 */ /* 0x000fe4000fffe03f */
[----:B------:R-:W-:Y:S02]  /*3af0*/  UISETP.GE.OR UP2, UPT, UR44, UR9, UP2 ;  /* 0x000000092c00728c */ /* 0x000fe40009746670 */
[----:B------:R-:W-:Y:S02]  /*3b00*/  UISETP.GT.U32.AND UP0, UPT, UR37, 0x6, UPT ;  /* 0x000000062500788c */ /* 0x000fe4000bf04070 */
[----:B------:R-:W-:Y:S02]  /*3b10*/  UISETP.GE.U32.AND UP1, UPT, UR40, 0x7, UPT ;  /* 0x000000072800788c */ /* 0x000fe4000bf26070 */
[----:B------:R-:W-:Y:S01]  /*3b20*/  UISETP.LT.U32.AND UP0, UPT, UR40, 0x7, UP0 ;  /* 0x000000072800788c */ /* 0x000fe20008701070 */
[----:B------:R-:W-:-:S02]  /*3b30*/  PLOP3.LUT P0, PT, PT, PT, UP2, 0x80, 0x0 ;  /* 0x000000000000781c */ /* 0x000fc40003f0f028 */
[--C-:B0-----:R-:W-:Y:S01]  /*3b40*/  SHF.R.U32.HI R3, RZ, 0x7, R4.reuse ;  /* 0x00000007ff037819 */ /* 0x101fe20000011604 */
[C---:B------:R-:W-:Y:S01]  /*3b50*/  IMAD.SHL.U32 R18, R4.reuse, 0x2, RZ ;  /* 0x0000000204127824 */ /* 0x040fe200078e00ff */
[----:B------:R-:W-:Y:S02]  /*3b60*/  SHF.R.U32.HI R7, RZ, 0x2, R4 ;  /* 0x00000002ff077819 */ /* 0x000fe40000011604 */
[----:B------:R-:W-:Y:S02]  /*3b70*/  LOP3.LUT R3, R3, 0x1, RZ, 0xc0, !PT ;  /* 0x0000000103037812 */ /* 0x000fe400078ec0ff */
[----:B------:R-:W-:Y:S02]  /*3b80*/  LOP3.LUT R236, R4, 0x60, RZ, 0xc0, !PT ;  /* 0x0000006004ec7812 */ /* 0x000fe400078ec0ff */
[----:B------:R-:W-:Y:S01]  /*3b90*/  LOP3.LUT R7, R7, 0x7, RZ, 0xc0, !PT ;  /* 0x0000000707077812 */ /* 0x000fe200078ec0ff */
[----:B------:R-:W-:Y:S01]  /*3ba0*/  IMAD.SHL.U32 R0, R3, 0x40, RZ ;  /* 0x0000004003007824 */ /* 0x000fe200078e00ff */
[----:B------:R-:W-:-:S02]  /*3bb0*/  SHF.R.U32.HI R236, RZ, 0x1, R236 ;  /* 0x00000001ffec7819 */ /* 0x000fc400000116ec */
[----:B------:R-:W-:Y:S02]  /*3bc0*/  LOP3.LUT R18, R19, 0x6, R18, 0xf8, !PT ;  /* 0x0000000613127812 */ /* 0x000fe400078ef812 */
[--C-:B------:R-:W-:Y:S02]  /*3bd0*/  LOP3.LUT R5, R0, 0x40, R7.reuse, 0xe2, !PT ;  /* 0x0000004000057812 */ /* 0x100fe400078ee207 */
[----:B------:R-:W-:Y:S02]  /*3be0*/  IADD3 R0, RZ, -R236, -R7 ;  /* 0x800000ecff007210 */ /* 0x000fe40007ffe807 */
[----:B------:R-:W-:Y:S02]  /*3bf0*/  SHF.R.S32.HI R19, RZ, 0x1f, R18 ;  /* 0x0000001fff137819 */ /* 0x000fe40000011412 */
[----:B------:R-:W-:Y:S01]  /*3c00*/  LOP3.LUT R236, R5, UR6, R236, 0xfe, !PT ;  /* 0x0000000605ec7c12 */ /* 0x000fe2000f8efeec */
[----:B------:R-:W-:Y:S02]  /*3c10*/  IMAD R3, R3, -0x40, R0 ;  /* 0xffffffc003037824 */ /* 0x000fe400078e0200 */
[----:B------:R-:W-:-:S04]  /*3c20*/  IMAD.WIDE.U32 R8, R9, UR42, R18 ;  /* 0x0000002a09087c25 */ /* 0x000fc8000f8e0012 */
[----:B------:R-:W-:Y:S02]  /*3c30*/  IMAD.U32 R0, RZ, RZ, UR9 ;  /* 0x00000009ff007e24 */ /* 0x000fe4000f8e00ff */
[----:B------:R-:W-:Y:S01]  /*3c40*/  VIADD R9, R9, UR4 ;  /* 0x0000000409097c36 */ /* 0x000fe20008000000 */
[----:B------:R-:W-:Y:S01]  /*3c50*/  UIMAD.WIDE.U32 UR4, UR37, 0x24924925, URZ ;  /* 0x24924925250478a5 */ /* 0x000fe2000f8e003f */
[----:B------:R-:W-:Y:S01]  /*3c60*/  IMAD.MOV.U32 R5, RZ, RZ, -0x2 ;  /* 0xfffffffeff057424 */ /* 0x000fe200078e00ff */
[----:B------:R-:W-:Y:S01]  /*3c70*/  IADD3 R3, R0, -UR44, R3 ;  /* 0x8000002c00037c10 */ /* 0x000fe2000fffe003 */
[----:B------:R-:W-:Y:S01]  /*3c80*/  UMOV UR44, 0xffffffff ;  /* 0xffffffff002c7882 */ /* 0x000fe20000000000 */
[----:B------:R-:W-:Y:S01]  /*3c90*/  LOP3.LUT R0, R4, 0x3, RZ, 0xc0, !PT ;  /* 0x0000000304007812 */ /* 0x000fe200078ec0ff */
[----:B------:R-:W-:-:S04]  /*3ca0*/  UIADD3 UR4, UR37, -UR5, URZ ;  /* 0x8000000525047290 */ /* 0x000fc8000fffe03f */
[----:B------:R-:W-:Y:S01]  /*3cb0*/  IMAD R0, R0, R5, UR8 ;  /* 0x0000000800007e24 */ /* 0x000fe2000f8e0205 */
[----:B------:R-:W-:Y:S02]  /*3cc0*/  USEL UR8, URZ, 0x1, !UP0 ;  /* 0x000000013f087887 */ /* 0x000fe4000c000000 */
[----:B------:R-:W-:Y:S01]  /*3cd0*/  ULEA.HI UR4, UR4, UR5, URZ, 0x1f ;  /* 0x0000000504047291 */ /* 0x000fe2000f8ff83f */
[----:B------:R-:W-:Y:S01]  /*3ce0*/  VIADD R0, R0, -UR43 ;  /* 0x8000002b00007c36 */ /* 0x000fe20008000000 */
[----:B------:R-:W-:Y:S02]  /*3cf0*/  ULOP3.LUT UR36, UR36, UR8, URZ, 0x3c, !UPT ;  /* 0x0000000824247292 */ /* 0x000fe4000f8e3c3f */
[----:B------:R-:W-:-:S04]  /*3d00*/  USHF.R.U32.HI UR4, URZ, 0x2, UR4 ;  /* 0x000000023f047899 */ /* 0x000fc80008011604 */
[----:B------:R-:W-:Y:S02]  /*3d10*/  @UP1 ULOP3.LUT UR36, UR36, 0x1, UR4, 0x78, !UPT ;  /* 0x0000000124241892 */ /* 0x000fe4000f8e7804 */
[----:B------:R-:W-:Y:S01]  /*3d20*/  UIMAD UR37, UR4, -0x7, UR37 ;  /* 0xfffffff9042578a4 */ /* 0x000fe2000f8e0225 */
[----:B------:R-:W-:Y:S11]  /*3d30*/  @P0 BRA `(.L_x_34) ;  /* 0x000000dc00500947 */ /* 0x000ff60003800000 */
[----:B-----5:R-:W-:Y:S01]  /*3d40*/  FSETP.NEU.AND P1, PT, R16, RZ, PT ;  /* 0x000000ff1000720b */ /* 0x020fe20003f2d000 */
[----:B------:R-:W-:Y:S01]  /*3d50*/  ULDC.64 UR8, c[0x0][0x5c8] ;  /* 0x0001720000087ab9 */ /* 0x000fe20000000a00 */
[----:B------:R-:W-:Y:S01]  /*3d60*/  ISETP.GT.AND P0, PT, R0, RZ, PT ;  /* 0x000000ff0000720c */ /* 0x000fe20003f04270 */
[----:B------:R-:W-:Y:S01]  /*3d70*/  UIMAD UR4, UR7, UR8, URZ ;  /* 0x00000008070472a4 */ /* 0x000fe2000f8e023f */
[----:B------:R-:W-:Y:S01]  /*3d80*/  IMAD.U32 R11, RZ, RZ, UR9 ;  /* 0x00000009ff0b7e24 */ /* 0x000fe2000f8e00ff */
[----:B------:R-:W-:Y:S01]  /*3d90*/  BSSY B0, `(.L_x_34) ;  /* 0x0000dce000007945 */ /* 0x000fe20003800000 */
[----:B------:R-:W-:Y:S01]  /*3da0*/  IMAD.WIDE.U32 R8, R236, UR8, R8 ;  /* 0x00000008ec087c25 */ /* 0x000fe2000f8e0008 */
[----:B------:R-:W-:-:S03]  /*3db0*/  ISETP.GT.AND P2, PT, R3, RZ, P0 ;  /* 0x000000ff0300720c */ /* 0x000fc60000744270 */
[----:B------:R-:W-:-:S04]  /*3dc0*/  IMAD R11, R236, R11, UR4 ;  /* 0x00000004ec0b7e24 */ /* 0x000fc8000f8e020b */
[----:B------:R-:W-:Y:S01]  /*3dd0*/  IMAD.IADD R11, R9, 0x1, R11 ;  /* 0x00000001090b7824 */ /* 0x000fe200078e020b */
[----:B------:R-:W-:Y:S06]  /*3de0*/  @!P1 BRA `(.L_x_35) ;  /* 0x0000009800e89947 */ /* 0x000fec0003800000 */
[----:B------:R-:W0:Y:S01]  /*3df0*/  LDC.64 R232, c[0x0][0x5b8] ;  /* 0x00016e00ffe87b82 */ /* 0x000e220000000a00 */
[----:B------:R-:W-:-:S07]  /*3e00*/  ULDC.64 UR4, c[0x0][0x5c0] ;  /* 0x0001700000047ab9 */ /* 0x000fce0000000a00 */
[----:B------:R-:W1:Y:S08]  /*3e10*/  LDC.64 R14, c[0x0][0x5b0] ;  /* 0x00016c00ff0e7b82 */ /* 0x000e700000000a00 */
[----:B------:R-:W2:Y:S01]  /*3e20*/  LDC.64 R12, c[0x0][0x5a8] ;  /* 0x00016a00ff0c7b82 */ /* 0x000ea20000000a00 */
[C---:B0-----:R-:W-:Y:S02]  /*3e30*/  IMAD R4, R232.reuse, UR10, RZ ;  /* 0x0000000ae8047c24 */ /* 0x041fe4000f8e02ff */
[----:B------:R-:W-:-:S04]  /*3e40*/  IMAD.WIDE.U32 R234, R232, UR42, R18 ;  /* 0x0000002ae8ea7c25 */ /* 0x000fc8000f8e0012 */
[----:B------:R-:W-:Y:S02]  /*3e50*/  IMAD R233, R233, UR42, R4 ;  /* 0x0000002ae9e97c24 */ /* 0x000fe4000f8e0204 */
[----:B-1----:R-:W-:Y:S02]  /*3e60*/  IMAD R10, R14, UR7, RZ ;  /* 0x000000070e0a7c24 */ /* 0x002fe4000f8e02ff */
[----:B------:R-:W-:Y:S01]  /*3e70*/  IMAD.IADD R21, R235, 0x1, R233 ;  /* 0x00000001eb157824 */ /* 0x000fe200078e02e9 */
[----:B------:R0:W-:Y:S01]  /*3e80*/  STL [R1+0x48], R233 ;  /* 0x000048e901007387 */ /* 0x0001e20000100800 */
[----:B------:R-:W-:Y:S02]  /*3e90*/  IMAD.MOV.U32 R20, RZ, RZ, R234 ;  /* 0x000000ffff147224 */ /* 0x000fe400078e00ea */
[C---:B------:R-:W-:Y:S02]  /*3ea0*/  IMAD R10, R236.reuse, R15, R10 ;  /* 0x0000000fec0a7224 */ /* 0x040fe400078e020a */
[----:B------:R-:W-:-:S04]  /*3eb0*/  IMAD.WIDE.U32 R4, R236, R14, R20 ;  /* 0x0000000eec047225 */ /* 0x000fc800078e0014 */
[----:B------:R-:W-:Y:S01]  /*3ec0*/  IMAD.IADD R5, R5, 0x1, R10 ;  /* 0x0000000105057824 */ /* 0x000fe200078e020a */
[----:B--2---:R-:W-:-:S04]  /*3ed0*/  LEA R6, P1, R4, R12, 0x1 ;  /* 0x0000000c04067211 */ /* 0x004fc800078208ff */
[----:B------:R-:W-:Y:S01]  /*3ee0*/  LEA.HI.X R7, R4, R13, R5, 0x1, P1 ;  /* 0x0000000d04077211 */ /* 0x000fe200008f0c05 */
[----:B------:R-:W-:-:S04]  /*3ef0*/  IMAD.MOV.U32 R5, RZ, RZ, R233 ;  /* 0x000000ffff057224 */ /* 0x000fc800078e00e9 */
[----:B0-----:R0:W2:Y:S04]  /*3f00*/  @P2 LDG.E.LTC128B.U16 R233, desc[UR48][R6.64] ;  /* 0x0000003006e92981 */ /* 0x0010a8000c1e1520 */
[----:B------:R-:W3:Y:S01]  /*3f10*/  LDL.LU R7, [R1] ;  /* 0x0000000001077983 */ /* 0x000ee20000300800 */
[----:B0-----:R-:W-:Y:S01]  /*3f20*/  LEA R6, P1, R8, UR4, 0x1 ;  /* 0x0000000408067c11 */ /* 0x001fe2000f8208ff */
[----:B------:R-:W-:Y:S01]  /*3f30*/  BSSY B1, `(.L_x_36) ;  /* 0x0000014000017945 */ /* 0x000fe20003800000 */
[----:B------:R-:W-:Y:S02]  /*3f40*/  ISETP.GT.AND P3, PT, R0, 0x1, PT ;  /* 0x000000010000780c */ /* 0x000fe40003f64270 */
[----:B----4-:R-:W-:-:S11]  /*3f50*/  LOP3.LUT R17, R17, 0xfffffffb, RZ, 0xc0, !PT ;  /* 0xfffffffb11117812 */ /* 0x010fd600078ec0ff */
[----:B------:R-:W-:Y:S01]  /*3f60*/  @P3 LOP3.LUT R17, R17, 0x4, RZ, 0xfc, !PT ;  /* 0x0000000411113812 */ /* 0x000fe200078efcff */
[----:B--2---:R-:W-:-:S04]  /*3f70*/  IMAD.U32 R4, R233, 0x10000, RZ ;  /* 0x00010000e9047824 */ /* 0x004fc800078e00ff */
[----:B------:R-:W-:-:S04]  /*3f80*/  FMUL R4, R4, R16 ;  /* 0x0000001004047220 */ /* 0x000fc80000400000 */
[----:B---3--:R-:W-:Y:S01]  /*3f90*/  FFMA R4, R7, R2, R4 ;  /* 0x0000000207047223 */ /* 0x008fe20000000004 */
[----:B------:R-:W-:Y:S01]  /*3fa0*/  LEA.HI.X R7, R8, UR5, R11, 0x1, P1 ;  /* 0x0000000508077c11 */ /* 0x000fe200088f0c0b */
[----:B------:R-:W-:-:S03]  /*3fb0*/  IMAD.MOV.U32 R11, RZ, RZ, R5 ;  /* 0x000000ffff0b7224 */ /* 0x000fc600078e0005 */
[----:B------:R-:W-:-:S05]  /*3fc0*/  F2FP.BF16.F32.PACK_AB R4, RZ, R4 ;  /* 0x00000004ff04723e */ /* 0x000fca00000010ff */
[----:B------:R0:W-:Y:S02]  /*3fd0*/  @P2 STG.E.U16 desc[UR48][R6.64], R4 ;  /* 0x0000000406002986 */ /* 0x0001e4000c101530 */
[----:B0-----:R-:W-:-:S04]  /*3fe0*/  IMAD.WIDE.U32 R4, R236, R14, R18 ;  /* 0x0000000eec047225 */ /* 0x001fc800078e0012 */
[----:B------:R-:W-:Y:S02]  /*3ff0*/  IMAD.IADD R5, R10, 0x1, R5 ;  /* 0x000000010a057824 */ /* 0x000fe400078e0205 */
[----:B------:R-:W-:-:S04]  /*4000*/  IMAD.WIDE.U32 R8, R232, UR42, R4 ;  /* 0x0000002ae8087c25 */ /* 0x000fc8000f8e0004 */
[----:B------:R-:W-:Y:S01]  /*4010*/  IMAD.IADD R5, R11, 0x1, R9 ;  /* 0x000000010b057824 */ /* 0x000fe200078e0209 */
[----:B------:R-:W-:-:S04]  /*4020*/  LEA R4, P1, R8, R12, 0x1 ;  /* 0x0000000c08047211 */ /* 0x000fc800078208ff */
[----:B------:R-:W-:Y:S02]  /*4030*/  LEA.HI.X R5, R8, R13, R5, 0x1, P1 ;  /* 0x0000000d08057211 */ /* 0x000fe400008f0c05 */
[----:B------:R-:W-:-:S13]  /*4040*/  ISETP.GT.AND P1, PT, R3, RZ, P3 ;  /* 0x000000ff0300720c */ /* 0x000fda0001f24270 */
[----:B------:R-:W-:Y:S05]  /*4050*/  @!P1 BRA `(.L_x_37) ;  /* 0x0000000000049947 */ /* 0x000fea0003800000 */
[----:B------:R0:W5:Y:S02]  /*4060*/  LDG.E.LTC128B.U16 R233, desc[UR48][R4.64+0x2] ;  /* 0x0000023004e97981 */ /* 0x000164000c1e1520 */
.L_x_37:
[----:B------:R-:W-:Y:S05]  /*4070*/  BSYNC B1 ;  /* 0x0000000000017941 */ /* 0x000fea0003800000 */
.L_x_36:
[----:B------:R-:W2:Y:S01]  /*4080*/  LDL.LU R9, [R1+0x4] ;  /* 0x0000040001097983 */ /* 0x000ea20000300800 */
[----:B-----5:R-:W-:-:S03]  /*4090*/  IMAD.U32 R8, R233, 0x10000, RZ ;  /* 0x00010000e9087824 */ /* 0x020fc600078e00ff */
[----:B------:R1:W-:Y:S01]  /*40a0*/  STL [R1+0x54], R0 ;  /* 0x0000540001007387 */ /* 0x0003e20000100800 */
[----:B------:R-:W-:-:S03]  /*40b0*/  FMUL R8, R8, R16 ;  /* 0x0000001008087220 */ /* 0x000fc60000400000 */
[----:B-1----:R-:W3:Y:S01]  /*40c0*/  LDL.LU R0, [R1+0x8] ;  /* 0x0000080001007983 */ /* 0x002ee20000300800 */
[----:B--2---:R-:W-:Y:S01]  /*40d0*/  FFMA R8, R9, R2, R8 ;  /* 0x0000000209087223 */ /* 0x004fe20000000008 */
[----:B------:R-:W-:-:S04]  /*40e0*/  SHF.L.U64.HI R9, R14, 0x3, R15 ;  /* 0x000000030e097819 */ /* 0x000fc8000001020f */
[----:B------:R-:W-:-:S05]  /*40f0*/  F2FP.BF16.F32.PACK_AB R8, RZ, R8 ;  /* 0x00000008ff08723e */ /* 0x000fca00000010ff */
[----:B------:R1:W-:Y:S01]  /*4100*/  @P1 STG.E.U16 desc[UR48][R6.64+0x2], R8 ;  /* 0x0000020806001986 */ /* 0x0003e2000c101530 */
[----:B------:R-:W-:Y:S01]  /*4110*/  ISETP.GT.AND P1, PT, R3, 0x8, P0 ;  /* 0x000000080300780c */ /* 0x000fe20000724270 */
[----:B-1----:R-:W-:-:S05]  /*4120*/  IMAD.SHL.U32 R8, R14, 0x8, RZ ;  /* 0x000000080e087824 */ /* 0x002fca00078e00ff */
[----:B------:R1:W-:Y:S02]  /*4130*/  STL.64 [R1], R8 ;  /* 0x0000000801007387 */ /* 0x0003e40000100a00 */
[----:B-1----:R-:W-:-:S04]  /*4140*/  IMAD.WIDE.U32 R8, R236, R14, R8 ;  /* 0x0000000eec087225 */ /* 0x002fc800078e0008 */
[----:B------:R-:W-:Y:S01]  /*4150*/  IMAD.IADD R237, R10, 0x1, R9 ;  /* 0x000000010aed7824 */ /* 0x000fe200078e0209 */
[----:B------:R-:W-:-:S05]  /*4160*/  IADD3 R9, P2, R234, R8, RZ ;  /* 0x00000008ea097210 */ /* 0x000fca0007f5e0ff */
[----:B------:R-:W-:Y:S01]  /*4170*/  IMAD.X R11, R237, 0x1, R21, P2 ;  /* 0x00000001ed0b7824 */ /* 0x000fe200010e0615 */
[----:B------:R-:W-:-:S04]  /*4180*/  LEA R10, P2, R9, R12, 0x1 ;  /* 0x0000000c090a7211 */ /* 0x000fc800078408ff */
[----:B------:R-:W-:Y:S02]  /*4190*/  LEA.HI.X R11, R9, R13, R11, 0x1, P2 ;  /* 0x0000000d090b7211 */ /* 0x000fe400010f0c0b */
[----:B------:R-:W2:Y:S04]  /*41a0*/  LDL R9, [R1+0x48] ;  /* 0x0000480001097983 */ /* 0x000ea80000100800 */
[----:B------:R1:W4:Y:S02]  /*41b0*/  @P1 LDG.E.LTC128B.U16 R233, desc[UR48][R10.64] ;  /* 0x000000300ae91981 */ /* 0x000324000c1e1520 */
[----:B-1----:R-:W-:-:S05]  /*41c0*/  IADD3 R10, P2, R18, R8, RZ ;  /* 0x00000008120a7210 */ /* 0x002fca0007f5e0ff */
[----:B------:R-:W-:Y:S02]  /*41d0*/  IMAD.X R11, R19, 0x1, R237, P2 ;  /* 0x00000001130b7824 */ /* 0x000fe400010e06ed */
[----:B------:R-:W-:-:S03]  /*41e0*/  IMAD.WIDE.U32 R10, R232, UR42, R10 ;  /* 0x0000002ae80a7c25 */ /* 0x000fc6000f8e000a */
[----:B------:R-:W-:Y:S01]  /*41f0*/  LEA R8, P2, R10, R12, 0x1 ;  /* 0x0000000c0a087211 */ /* 0x000fe200078408ff */
[----:B------:R-:W-:Y:S02]  /*4200*/  IMAD.U32 R237, RZ, RZ, UR9 ;  /* 0x00000009ffed7e24 */ /* 0x000fe4000f8e00ff */
[----:B--2---:R-:W-:-:S05]  /*4210*/  IMAD.IADD R9, R9, 0x1, R11 ;  /* 0x0000000109097824 */ /* 0x004fca00078e020b */
[----:B------:R-:W-:Y:S01]  /*4220*/  LEA.HI.X R9, R10, R13, R9, 0x1, P2 ;  /* 0x0000000d0a097211 */ /* 0x000fe200010f0c09 */
[----:B----4-:R-:W-:-:S04]  /*4230*/  IMAD.U32 R10, R233, 0x10000, RZ ;  /* 0x00010000e90a7824 */ /* 0x010fc800078e00ff */
[----:B------:R-:W-:-:S04]  /*4240*/  FMUL R10, R10, R16 ;  /* 0x000000100a0a7220 */ /* 0x000fc80000400000 */
[----:B---3--:R-:W-:Y:S01]  /*4250*/  FFMA R11, R0, R2, R10 ;  /* 0x00000002000b7223 */ /* 0x008fe2000000000a */
[----:B------:R-:W-:-:S04]  /*4260*/  IMAD.U32 R0, RZ, RZ, UR8 ;  /* 0x00000008ff007e24 */ /* 0x000fc8000f8e00ff */
[----:B------:R-:W-:Y:S02]  /*4270*/  F2FP.BF16.F32.PACK_AB R11, RZ, R11 ;  /* 0x0000000bff0b723e */ /* 0x000fe400000010ff */
[--C-:B------:R-:W-:Y:S02]  /*4280*/  SHF.L.U64.HI R0, R0, 0x4, R237.reuse ;  /* 0x0000000400007819 */ /* 0x100fe400000102ed */
[----:B------:R-:W-:-:S03]  /*4290*/  PRMT R237, R11, 0x7610, R237 ;  /* 0x000076100bed7816 */ /* 0x000fc600000000ed */
[----:B------:R1:W-:Y:S04]  /*42a0*/  STL [R1+0x4c], R0 ;  /* 0x00004c0001007387 */ /* 0x0003e80000100800 */
[----:B-1----:R1:W5:Y:S04]  /*42b0*/  LDL.LU R0, [R1+0x54] ;  /* 0x0000540001007983 */ /* 0x0023680000300800 */
[----:B------:R-:W2:Y:S01]  /*42c0*/  LDL R11, [R1+0x4c] ;  /* 0x00004c00010b7983 */ /* 0x000ea20000100800 */
[----:B------:R-:W-:-:S04]  /*42d0*/  IMAD.U32 R10, RZ, RZ, UR8 ;  /* 0x00000008ff0a7e24 */ /* 0x000fc8000f8e00ff */
[----:B------:R-:W-:-:S05]  /*42e0*/  IMAD.SHL.U32 R10, R10, 0x10, RZ ;  /* 0x000000100a0a7824 */ /* 0x000fca00078e00ff */
[----:B------:R-:W-:Y:S02]  /*42f0*/  IADD3 R10, P2, R10, R6, RZ ;  /* 0x000000060a0a7210 */ /* 0x000fe40007f5e0ff */
[----:B------:R-:W-:Y:S01]  /*4300*/  ISETP.GT.AND P3, PT, R3, 0x8, P3 ;  /* 0x000000080300780c */ /* 0x000fe20001f64270 */
[----:B------:R-:W-:Y:S02]  /*4310*/  BSSY B1, `(.L_x_38) ;  /* 0x0000005000017945 */ /* 0x000fe40003800000 */
[----:B--2---:R-:W-:-:S05]  /*4320*/  IMAD.X R11, R11, 0x1, R7, P2 ;  /* 0x000000010b0b7824 */ /* 0x004fca00010e0607 */
[----:B------:R1:W-:Y:S05]  /*4330*/  @P1 STG.E.U16 desc[UR48][R10.64], R237 ;  /* 0x000000ed0a001986 */ /* 0x0003ea000c101530 */
[----:B------:R-:W-:Y:S05]  /*4340*/  @!P3 BRA `(.L_x_39) ;  /* 0x000000000004b947 */ /* 0x000fea0003800000 */
[----:B------:R2:W5:Y:S02]  /*4350*/  LDG.E.LTC128B.U16 R233, desc[UR48][R8.64+0x2] ;  /* 0x0000023008e97981 */ /* 0x000564000c1e1520 */
.L_x_39:
[----:B------:R-:W-:Y:S05]  /*4360*/  BSYNC B1 ;  /* 0x0000000000017941 */ /* 0x000fea0003800000 */
.L_x_38:
[----:B------:R0:W-:Y:S04]  /*4370*/  STL [R1+0x54], R4 ;  /* 0x0000540401007387 */ /* 0x0001e80000100800 */
[----:B0-----:R-:W3:Y:S01]  /*4380*/  LDL.LU R4, [R1+0xc] ;  /* 0x00000c0001047983 */ /* 0x001ee20000300800 */
[----:B-1---5:R-:W-:-:S04]  /*4390*/  IMAD.U32 R237, R233, 0x10000, RZ ;  /* 0x00010000e9ed7824 */ /* 0x022fc800078e00ff */
[----:B------:R-:W-:Y:S01]  /*43a0*/  FMUL R237, R237, R16 ;  /* 0x00000010eded7220 */ /* 0x000fe20000400000 */
[----:B------:R-:W-:-:S04]  /*43b0*/  ISETP.GT.AND P4, PT, R0, 0x8, PT ;  /* 0x000000080000780c */ /* 0x000fc80003f84270 */
[----:B------:R-:W-:Y:S01]  /*43c0*/  ISETP.GT.AND P1, PT, R3, RZ, P4 ;  /* 0x000000ff0300720c */ /* 0x000fe20002724270 */
[----:B---3--:R-:W-:Y:S02]  /*43d0*/  FFMA R237, R4, R2, R237 ;  /* 0x0000000204ed7223 */ /* 0x008fe400000000ed */
[----:B------:R0:W5:Y:S01]  /*43e0*/  LDL.LU R4, [R1+0x54] ;  /* 0x0000540001047983 */ /* 0x0001620000300800 */
[----:B------:R-:W-:Y:S01]  /*43f0*/  LOP3.LUT R17, R17, 0xfffffffd, RZ, 0xc0, !PT ;  /* 0xfffffffd11117812 */ /* 0x000fe200078ec0ff */
[----:B------:R-:W-:Y:S01]  /*4400*/  BSSY B1, `(.L_x_40) ;  /* 0x0000006000017945 */ /* 0x000fe20003800000 */
[----:B------:R-:W-:-:S03]  /*4410*/  F2FP.BF16.F32.PACK_AB R237, RZ, R237 ;  /* 0x000000edffed723e */ /* 0x000fc600000010ff */
[----:B------:R-:W-:Y:S02]  /*4420*/  @P4 LOP3.LUT R17, R17, 0x2, RZ, 0xfc, !PT ;  /* 0x0000000211114812 */ /* 0x000fe400078efcff */
[----:B------:R0:W-:Y:S02]  /*4430*/  @P3 STG.E.U16 desc[UR48][R10.64+0x2], R237 ;  /* 0x000002ed0a003986 */ /* 0x0001e4000c101530 */
[----:B------:R-:W-:Y:S05]  /*4440*/  @!P1 BRA `(.L_x_41) ;  /* 0x0000000000049947 */ /* 0x000fea0003800000 */
[----:B-----5:R1:W5:Y:S02]  /*4450*/  LDG.E.LTC128B.U16 R233, desc[UR48][R4.64+0x10] ;  /* 0x0000103004e97981 */ /* 0x020364000c1e1520 */
.L_x_41:
[----:B------:R-:W-:Y:S05]  /*4460*/  BSYNC B1 ;  /* 0x0000000000017941 */ /* 0x000fea0003800000 */
.L_x_40:
[----:B-----5:R1:W-:Y:S04]  /*4470*/  STL [R1+0x54], R4 ;  /* 0x0000540401007387 */ /* 0x0203e80000100800 */
[----:B-1----:R-:W3:Y:S01]  /*4480*/  LDL.LU R4, [R1+0x10] ;  /* 0x0000100001047983 */ /* 0x002ee20000300800 */
[----:B0-----:R-:W-:-:S04]  /*4490*/  IMAD.U32 R237, R233, 0x10000, RZ ;  /* 0x00010000e9ed7824 */ /* 0x001fc800078e00ff */
        /* <DEDUP_REMOVED lines=12> */
.L_x_43:
[----:B------:R-:W-:Y:S05]  /*4560*/  BSYNC B1 ;  /* 0x0000000000017941 */ /* 0x000fea0003800000 */
.L_x_42:
[----:B------:R3:W-:Y:S04]  /*4570*/  STL [R1+0x54], R0 ;  /* 0x0000540001007387 */ /* 0x0007e80000100800 */
[----:B---3--:R-:W3:Y:S01]  /*4580*/  LDL.LU R0, [R1+0x14] ;  /* 0x0000140001007983 */ /* 0x008ee20000300800 */
[----:B0----5:R-:W-:-:S04]  /*4590*/  IMAD.U32 R237, R233, 0x10000, RZ ;  /* 0x00010000e9ed7824 */ /* 0x021fc800078e00ff */
[----:B------:R-:W-:Y:S01]  /*45a0*/  FMUL R237, R237, R16 ;  /* 0x00000010eded7220 */ /* 0x000fe20000400000 */
[----:B------:R-:W-:-:S03]  /*45b0*/  ISETP.GT.AND P3, PT, R3, 0x8, P4 ;  /* 0x000000080300780c */ /* 0x000fc60002764270 */
[----:B---3--:R-:W-:Y:S02]  /*45c0*/  FFMA R237, R0, R2, R237 ;  /* 0x0000000200ed7223 */ /* 0x008fe400000000ed */
[----:B------:R0:W5:Y:S01]  /*45d0*/  LDL.LU R0, [R1+0x54] ;  /* 0x0000540001007983 */ /* 0x0001620000300800 */
[----:B------:R-:W-:Y:S02]  /*45e0*/  BSSY B1, `(.L_x_44) ;  /* 0x0000005000017945 */ /* 0x000fe40003800000 */
[----:B------:R-:W-:-:S05]  /*45f0*/  F2FP.BF16.F32.PACK_AB R237, RZ, R237 ;  /* 0x000000edffed723e */ /* 0x000fca00000010ff */
[----:B------:R0:W-:Y:S01]  /*4600*/  @P2 STG.E.U16 desc[UR48][R6.64+0x12], R237 ;  /* 0x000012ed06002986 */ /* 0x0001e2000c101530 */
[----:B------:R-:W-:Y:S05]  /*4610*/  @!P3 BRA `(.L_x_45) ;  /* 0x000000000004b947 */ /* 0x000fea0003800000 */
[----:B------:R3:W5:Y:S02]  /*4620*/  LDG.E.LTC128B.U16 R233, desc[UR48][R8.64+0x10] ;  /* 0x0000103008e97981 */ /* 0x000764000c1e1520 */
.L_x_45:
[----:B------:R-:W-:Y:S05]  /*4630*/  BSYNC B1 ;  /* 0x0000000000017941 */ /* 0x000fea0003800000 */
.L_x_44:
[----:B-----5:R4:W-:Y:S04]  /*4640*/  STL [R1+0x54], R0 ;  /* 0x0000540001007387 */ /* 0x0209e80000100800 */
[----:B----4-:R-:W4:Y:S01]  /*4650*/  LDL.LU R0, [R1+0x18] ;  /* 0x0000180001007983 */ /* 0x010f220000300800 */
[----:B0-----:R-:W-:-:S04]  /*4660*/  IMAD.U32 R237, R233, 0x10000, RZ ;  /* 0x00010000e9ed7824 */ /* 0x001fc800078e00ff */
[----:B------:R-:W-:Y:S01]  /*4670*/  FMUL R237, R237, R16 ;  /* 0x00000010eded7220 */ /* 0x000fe20000400000 */
[----:B------:R-:W-:-:S03]  /*4680*/  ISETP.GT.AND P1, PT, R3, 0x8, P6 ;  /* 0x000000080300780c */ /* 0x000fc60003724270 */
[----:B----4-:R-:W-:Y:S02]  /*4690*/  FFMA R237, R0, R2, R237 ;  /* 0x0000000200ed7223 */ /* 0x010fe400000000ed */
[----:B------:R0:W5:Y:S01]  /*46a0*/  LDL.LU R0, [R1+0x54] ;  /* 0x0000540001007983 */ /* 0x0001620000300800 */
[----:B------:R-:W-:Y:S02]  /*46b0*/  BSSY B1, `(.L_x_46) ;  /* 0x0000005000017945 */ /* 0x000fe40003800000 */
[----:B------:R-:W-:-:S05]  /*46c0*/  F2FP.BF16.F32.PACK_AB R237, RZ, R237 ;  /* 0x000000edffed723e */ /* 0x000fca00000010ff */
[----:B------:R0:W-:Y:S01]  /*46d0*/  @P3 STG.E.U16 desc[UR48][R10.64+0x10], R237 ;  /* 0x000010ed0a003986 */ /* 0x0001e2000c101530 */
[----:B------:R-:W-:Y:S05]  /*46e0*/  @!P1 BRA `(.L_x_47) ;  /* 0x0000000000049947 */ /* 0x000fea0003800000 */
[----:B------:R4:W5:Y:S02]  /*46f0*/  LDG.E.LTC128B.U16 R233, desc[UR48][R8.64+0x12] ;  /* 0x0000123008e97981 */ /* 0x000964000c1e1520 */
.L_x_47:
[----:B------:R-:W-:Y:S05]  /*4700*/  BSYNC B1 ;  /* 0x0000000000017941 */ /* 0x000fea0003800000 */
.L_x_46:
[----:B------:R1:W-:Y:S04]  /*4710*/  STL [R1+0x54], R4 ;  /* 0x0000540401007387 */ /* 0x0003e80000100800 */
[----:B-1----:R-:W2:Y:S01]  /*4720*/  LDL.LU R4, [R1+0x1c] ;  /* 0x00001c0001047983 */ /* 0x002ea20000300800 */
[----:B0----5:R-:W-:-:S04]  /*4730*/  IMAD.U32 R237, R233, 0x10000, RZ ;  /* 0x00010000e9ed7824 */ /* 0x021fc800078e00ff */
[----:B------:R-:W-:Y:S01]  /*4740*/  FMUL R237, R237, R16 ;  /* 0x00000010eded7220 */ /* 0x000fe20000400000 */
[----:B------:R-:W-:-:S04]  /*4750*/  ISETP.GT.AND P4, PT, R0, 0x10, PT ;  /* 0x000000100000780c */ /* 0x000fc80003f84270 */
[----:B------:R-:W-:Y:S01]  /*4760*/  ISETP.GT.AND P2, PT, R3, RZ, P4 ;  /* 0x000000ff0300720c */ /* 0x000fe20002744270 */
[----:B--2---:R-:W-:Y:S02]  /*4770*/  FFMA R237, R4, R2, R237 ;  /* 0x0000000204ed7223 */ /* 0x004fe400000000ed */
[----:B------:R0:W5:Y:S01]  /*4780*/  LDL.LU R4, [R1+0x54] ;  /* 0x0000540001047983 */ /* 0x0001620000300800 */
[----:B------:R-:W-:Y:S02]  /*4790*/  BSSY B1, `(.L_x_48) ;  /* 0x0000005000017945 */ /* 0x000fe40003800000 */
[----:B------:R-:W-:-:S05]  /*47a0*/  F2FP.BF16.F32.PACK_AB R237, RZ, R237 ;  /* 0x000000edffed723e */ /* 0x000fca00000010ff */
[----:B------:R0:W-:Y:S02]  /*47b0*/  @P1 STG.E.U16 desc[UR48][R10.64+0x12], R237 ;  /* 0x000012ed0a001986 */ /* 0x0001e4000c101530 */
[----:B------:R-:W-:Y:S05]  /*47c0*/  @!P2 BRA `(.L_x_49) ;  /* 0x000000000004a947 */ /* 0x000fea0003800000 */
[----:B-----5:R1:W5:Y:S02]  /*47d0*/  LDG.E.LTC128B.U16 R233, desc[UR48][R4.64+0x20] ;  /* 0x0000203004e97981 */ /* 0x020364000c1e1520 */
.L_x_49:
[----:B------:R-:W-:Y:S05]  /*47e0*/  BSYNC B1 ;  /* 0x0000000000017941 */ /* 0x000fea0003800000 */
.L_x_48:
[----:B-----5:R1:W-:Y:S04]  /*47f0*/  STL [R1+0x54], R4 ;  /* 0x0000540401007387 */ /* 0x0203e80000100800 */
[----:B-1----:R-:W2:Y:S01]  /*4800*/  LDL.LU R4, [R1+0x20] ;  /* 0x0000200001047983 */ /* 0x002ea20000300800 */
[----:B0-----:R-:W-:-:S04]  /*4810*/  IMAD.U32 R237, R233, 0x10000, RZ ;  /* 0x00010000e9ed7824 */ /* 0x001fc800078e00ff */
        /* <DEDUP_REMOVED lines=10> */
.L_x_51:
[----:B------:R-:W-:Y:S05]  /*48c0*/  BSYNC B1 ;  /* 0x0000000000017941 */ /* 0x000fea0003800000 */
.L_x_50:
[----:B------:R2:W-:Y:S04]  /*48d0*/  STL [R1+0x54], R0 ;  /* 0x0000540001007387 */ /* 0x0005e80000100800 */
[----:B--2---:R-:W2:Y:S01]  /*48e0*/  LDL.LU R0, [R1+0x24] ;  /* 0x0000240001007983 */ /* 0x004ea20000300800 */
[----:B0----5:R-:W-:-:S04]  /*48f0*/  IMAD.U32 R237, R233, 0x10000, RZ ;  /* 0x00010000e9ed7824 */ /* 0x021fc800078e00ff */
[----:B------:R-:W-:Y:S01]  /*4900*/  FMUL R237, R237, R16 ;  /* 0x00000010eded7220 */ /* 0x000fe20000400000 */
[----:B------:R-:W-:Y:S03]  /*4910*/  BSSY B1, `(.L_x_52) ;  /* 0x0000008000017945 */ /* 0x000fe60003800000 */
[----:B--2---:R-:W-:Y:S02]  /*4920*/  FFMA R237, R0, R2, R237 ;  /* 0x0000000200ed7223 */ /* 0x004fe400000000ed */
[----:B------:R0:W5:Y:S03]  /*4930*/  LDL.LU R0, [R1+0x54] ;  /* 0x0000540001007983 */ /* 0x0001660000300800 */
[----:B------:R-:W-:-:S05]  /*4940*/  F2FP.BF16.F32.PACK_AB R237, RZ, R237 ;  /* 0x000000edffed723e */ /* 0x000fca00000010ff */
[----:B------:R0:W-:Y:S01]  /*4950*/  @P1 STG.E.U16 desc[UR48][R6.64+0x22], R237 ;  /* 0x000022ed06001986 */ /* 0x0001e2000c101530 */
[----:B------:R-:W-:-:S13]  /*4960*/  ISETP.GT.AND P1, PT, R3, 0x8, P4 ;  /* 0x000000080300780c */ /* 0x000fda0002724270 */
[----:B0-----:R-:W-:Y:S05]  /*4970*/  @!P1 BRA `(.L_x_53) ;  /* 0x0000000000049947 */ /* 0x001fea0003800000 */
[----:B------:R0:W5:Y:S02]  /*4980*/  LDG.E.LTC128B.U16 R233, desc[UR48][R8.64+0x20] ;  /* 0x0000203008e97981 */ /* 0x000164000c1e1520 */
.L_x_53:
[----:B------:R-:W-:Y:S05]  /*4990*/  BSYNC B1 ;  /* 0x0000000000017941 */ /* 0x000fea0003800000 */
.L_x_52:
[----:B-----5:R2:W-:Y:S04]  /*49a0*/  STL [R1+0x54], R0 ;  /* 0x0000540001007387 */ /* 0x0205e80000100800 */
[----:B--2---:R-:W2:Y:S01]  /*49b0*/  LDL.LU R0, [R1+0x28] ;  /* 0x0000280001007983 */ /* 0x004ea20000300800 */
[----:B------:R-:W-:-:S04]  /*49c0*/  IMAD.U32 R237, R233, 0x10000, RZ ;  /* 0x00010000e9ed7824 */ /* 0x000fc800078e00ff */
[----:B------:R-:W-:Y:S01]  /*49d0*/  FMUL R237, R237, R16 ;  /* 0x00000010eded7220 */ /* 0x000fe20000400000 */
[----:B------:R-:W-:Y:S03]  /*49e0*/  BSSY B1, `(.L_x_54) ;  /* 0x000000a000017945 */ /* 0x000fe60003800000 */
[----:B--2---:R-:W-:Y:S02]  /*49f0*/  FFMA R237, R0, R2, R237 ;  /* 0x0000000200ed7223 */ /* 0x004fe400000000ed */
[----:B------:R2:W5:Y:S03]  /*4a00*/  LDL.LU R0, [R1+0x54] ;  /* 0x0000540001007983 */ /* 0x0005660000300800 */
[----:B------:R-:W-:Y:S01]  /*4a10*/  F2FP.BF16.F32.PACK_AB R237, RZ, R237 ;  /* 0x000000edffed723e */ /* 0x000fe200000010ff */
[----:B------:R2:W-:Y:S04]  /*4a20*/  STL.S16 [R1+0x10], R233 ;  /* 0x000010e901007387 */ /* 0x0005e80000100600 */
[----:B------:R2:W-:Y:S01]  /*4a30*/  @P1 STG.E.U16 desc[UR48][R10.64+0x20], R237 ;  /* 0x000020ed0a001986 */ /* 0x0005e2000c101530 */
[----:B------:R-:W-:-:S13]  /*4a40*/  ISETP.GT.AND P1, PT, R3, 0x8, P3 ;  /* 0x000000080300780c */ /* 0x000fda0001f24270 */
[----:B--2---:R-:W-:Y:S05]  /*4a50*/  @!P1 BRA `(.L_x_55) ;  /* 0x0000000000089947 */ /* 0x004fea0003800000 */
[----:B------:R-:W2:Y:S04]  /*4a60*/  LDG.E.LTC128B.U16 R233, desc[UR48][R8.64+0x22] ;  /* 0x0000223008e97981 */ /* 0x000ea8000c1e1520 */
[----:B--2---:R2:W-:Y:S02]  /*4a70*/  STL [R1+0x10], R233 ;  /* 0x000010e901007387 */ /* 0x0045e40000100800 */
.L_x_55:
[----:B------:R-:W-:Y:S05]  /*4a80*/  BSYNC B1 ;  /* 0x0000000000017941 */ /* 0x000fea0003800000 */
.L_x_54:
[----:B--2---:R-:W2:Y:S04]  /*4a90*/  LDL R233, [R1+0x10] ;  /* 0x0000100001e97983 */ /* 0x004ea80000100800 */
[----:B------:R-:W3:Y:S04]  /*4aa0*/  LDL.LU R235, [R1+0x2c] ;  /* 0x00002c0001eb7983 */ /* 0x000ee80000300800 */
[----:B------:R0:W-:Y:S04]  /*4ab0*/  STL.64 [R1+0x70], R22 ;  /* 0x0000701601007387 */ /* 0x0001e80000100a00 */
[----:B0-----:R-:W4:Y:S04]  /*4ac0*/  LDL.LU.64 R22, [R1] ;  /* 0x0000000001167983 */ /* 0x001f280000300a00 */
[----:B------:R-:W-:Y:S04]  /*4ad0*/  STL.64 [R1+0x68], R8 ;  /* 0x0000680801007387 */ /* 0x000fe80000100a00 */
[----:B------:R-:W-:Y:S04]  /*4ae0*/  STL [R1+0x60], R5 ;  /* 0x0000600501007387 */ /* 0x000fe80000100800 */
[----:B------:R-:W-:Y:S04]  /*4af0*/  STL.64 [R1+0x58], R6 ;  /* 0x0000580601007387 */ /* 0x000fe80000100a00 */
[----:B------:R1:W-:Y:S04]  /*4b00*/  STL [R1+0x54], R4 ;  /* 0x0000540401007387 */ /* 0x0003e80000100800 */
[----:B-1----:R-:W4:Y:S01]  /*4b10*/  LDL.LU R4, [R1+0x48] ;  /* 0x0000480001047983 */ /* 0x002f220000300800 */
[----:B--2---:R-:W-:-:S04]  /*4b20*/  IMAD.U32 R233, R233, 0x10000, RZ ;  /* 0x00010000e9e97824 */ /* 0x004fc800078e00ff */
[----:B------:R-:W-:-:S04]  /*4b30*/  FMUL R233, R233, R16 ;  /* 0x00000010e9e97220 */ /* 0x000fc80000400000 */
[----:B---3--:R-:W-:-:S05]  /*4b40*/  FFMA R233, R235, R2, R233 ;  /* 0x00000002ebe97223 */ /* 0x008fca00000000e9 */
[----:B------:R-:W-:-:S05]  /*4b50*/  F2FP.BF16.F32.PACK_AB R233, RZ, R233 ;  /* 0x000000e9ffe9723e */ /* 0x000fca00000010ff */
[----:B------:R0:W-:Y:S02]  /*4b60*/  @P1 STG.E.U16 desc[UR48][R10.64+0x22], R233 ;  /* 0x000022e90a001986 */ /* 0x0001e4000c101530 */
[----:B0-----:R-:W-:-:S05]  /*4b70*/  IADD3 R233, P1, R236, 0x80, RZ ;  /* 0x00000080ece97810 */ /* 0x001fca0007f3e0ff */
[----:B------:R-:W-:Y:S02]  /*4b80*/  IMAD.X R235, RZ, RZ, UR7, P1 ;  /* 0x00000007ffeb7e24 */ /* 0x000fe400088e06ff */
[----:B------:R-:W-:-:S04]  /*4b90*/  IMAD.WIDE.U32 R236, R233, R14, R18 ;  /* 0x0000000ee9ec7225 */ /* 0x000fc800078e0012 */
[-C--:B------:R-:W-:Y:S02]  /*4ba0*/  IMAD R235, R235, R14.reuse, RZ ;  /* 0x0000000eebeb7224 */ /* 0x080fe400078e02ff */
[----:B----4-:R-:W-:-:S04]  /*4bb0*/  IMAD.WIDE.U32 R6, R233, R14, R22 ;  /* 0x0000000ee9067225 */ /* 0x010fc800078e0016 */
[C---:B------:R-:W-:Y:S02]  /*4bc0*/  IMAD R5, R233.reuse, R15, R235 ;  /* 0x0000000fe9057224 */ /* 0x040fe400078e02eb */
[----:B------:R-:W-:-:S04]  /*4bd0*/  IMAD.WIDE.U32 R22, R233, R14, R20 ;  /* 0x0000000ee9167225 */ /* 0x000fc800078e0014 */
[----:B------:R-:W-:Y:S01]  /*4be0*/  IMAD.IADD R15, R5, 0x1, R237 ;  /* 0x00000001050f7824 */ /* 0x000fe200078e02ed */
[----:B------:R-:W-:Y:S01]  /*4bf0*/  LEA R8, P1, R22, R12, 0x1 ;  /* 0x0000000c16087211 */ /* 0x000fe200078208ff */
[----:B------:R-:W-:-:S04]  /*4c00*/  IMAD.MOV.U32 R14, RZ, RZ, R236 ;  /* 0x000000ffff0e7224 */ /* 0x000fc800078e00ec */
[----:B------:R-:W-:-:S04]  /*4c10*/  IMAD.WIDE.U32 R236, R232, UR42, R14 ;  /* 0x0000002ae8ec7c25 */ /* 0x000fc8000f8e000e */
[----:B------:R-:W-:Y:S02]  /*4c20*/  IMAD.IADD R14, R23, 0x1, R5 ;  /* 0x00000001170e7824 */ /* 0x000fe400078e0205 */
[----:B------:R-:W-:-:S03]  /*4c30*/  IMAD.IADD R15, R4, 0x1, R237 ;  /* 0x00000001040f7824 */ /* 0x000fc600078e02ed */
[-C--:B------:R-:W-:Y:S02]  /*4c40*/  LEA.HI.X R9, R22, R13.reuse, R14, 0x1, P1 ;  /* 0x0000000d16097211 */ /* 0x080fe400008f0c0e */
[C---:B------:R-:W-:Y:S01]  /*4c50*/  LEA R14, P1, R236.reuse, R12, 0x1 ;  /* 0x0000000cec0e7211 */ /* 0x040fe200078208ff */
[----:B------:R-:W-:Y:S01]  /*4c60*/  IMAD.IADD R20, R5, 0x1, R7 ;  /* 0x0000000105147824 */ /* 0x000fe200078e0207 */
[----:B------:R0:W5:Y:S02]  /*4c70*/  LDL.LU.64 R22, [R1+0x70] ;  /* 0x0000700001167983 */ /* 0x0001640000300a00 */
[----:B------:R-:W-:Y:S02]  /*4c80*/  LEA.HI.X R15, R236, R13, R15, 0x1, P1 ;  /* 0x0000000dec0f7211 */ /* 0x000fe400008f0c0f */
[-C--:B------:R-:W-:Y:S01]  /*4c90*/  IADD3 R235, P1, R234, R6.reuse, RZ ;  /* 0x00000006eaeb7210 */ /* 0x080fe20007f3e0ff */
[----:B------:R1:W-:Y:S04]  /*4ca0*/  STL.64 [R1+0x8], R8 ;  /* 0x0000080801007387 */ /* 0x0003e80000100a00 */
[----:B------:R-:W-:Y:S01]  /*4cb0*/  IMAD.X R21, R20, 0x1, R21, P1 ;  /* 0x0000000114157824 */ /* 0x000fe200008e0615 */
[----:B------:R-:W-:-:S05]  /*4cc0*/  IADD3 R18, P1, R18, R6, RZ ;  /* 0x0000000612127210 */ /* 0x000fca0007f3e0ff */
[----:B------:R-:W-:Y:S01]  /*4cd0*/  IMAD.X R19, R19, 0x1, R20, P1 ;  /* 0x0000000113137824 */ /* 0x000fe200008e0614 */
[----:B-1----:R0:W5:Y:S01]  /*4ce0*/  LDL.LU.64 R8, [R1+0x68] ;  /* 0x0000680001087983 */ /* 0x0021620000300a00 */
[----:B------:R-:W-:-:S03]  /*4cf0*/  IMAD.WIDE.U32 R232, R232, UR42, R18 ;  /* 0x0000002ae8e87c25 */ /* 0x000fc6000f8e0012 */
[----:B------:R0:W5:Y:S04]  /*4d00*/  LDL.LU R5, [R1+0x60] ;  /* 0x0000600001057983 */ /* 0x0001680000300800 */
[----:B------:R0:W5:Y:S01]  /*4d10*/  LDL.LU.64 R6, [R1+0x58] ;  /* 0x0000580001067983 */ /* 0x0001620000300a00 */
[----:B------:R-:W-:-:S03]  /*4d20*/  IMAD.IADD R18, R4, 0x1, R233 ;  /* 0x0000000104127824 */ /* 0x000fc600078e02e9 */
[----:B------:R-:W2:Y:S01]  /*4d30*/  LDL.LU R20, [R1+0x10] ;  /* 0x0000100001147983 */ /* 0x000ea20000300800 */
[----:B------:R-:W-:-:S03]  /*4d40*/  LEA R234, P1, R235, R12, 0x1 ;  /* 0x0000000cebea7211 */ /* 0x000fc600078208ff */
[----:B------:R0:W5:Y:S01]  /*4d50*/  LDL.LU R4, [R1+0x54] ;  /* 0x0000540001047983 */ /* 0x0001620000300800 */
[-C--:B------:R-:W-:Y:S02]  /*4d60*/  LEA.HI.X R235, R235, R13.reuse, R21, 0x1, P1 ;  /* 0x0000000debeb7211 */ /* 0x080fe400008f0c15 */
[----:B------:R-:W-:Y:S02]  /*4d70*/  LEA R12, P1, R232, R12, 0x1 ;  /* 0x0000000ce80c7211 */ /* 0x000fe400078208ff */
[----:B-----5:R-:W-:Y:S02]  /*4d80*/  ISETP.GT.AND P2, PT, R0, 0x18, PT ;  /* 0x000000180000780c */ /* 0x020fe40003f44270 */
[--C-:B------:R-:W-:Y:S02]  /*4d90*/  LEA.HI.X R13, R232, R13, R18.reuse, 0x1, P1 ;  /* 0x0000000de80d7211 */ /* 0x100fe400008f0c12 */
[----:B------:R-:W-:Y:S01]  /*4da0*/  ISETP.GT.AND P1, PT, R3, RZ, P2 ;  /* 0x000000ff0300720c */ /* 0x000fe20001724270 */
[----:B------:R-:W-:Y:S01]  /*4db0*/  BSSY B1, `(.L_x_56) ;  /* 0x0000004000017945 */ /* 0x000fe20003800000 */
[----:B--2---:R-:W-:-:S11]  /*4dc0*/  PRMT R18, R20, 0x7610, R18 ;  /* 0x0000761014127816 */ /* 0x004fd60000000012 */
[----:B0-----:R-:W-:Y:S05]  /*4dd0*/  @!P1 BRA `(.L_x_57) ;  /* 0x0000000000049947 */ /* 0x001fea0003800000 */
[----:B------:R0:W5:Y:S02]  /*4de0*/  LDG.E.LTC128B.U16 R18, desc[UR48][R4.64+0x30] ;  /* 0x0000303004127981 */ /* 0x000164000c1e1520 */
.L_x_57:
[----:B------:R-:W-:Y:S05]  /*4df0*/  BSYNC B1 ;  /* 0x0000000000017941 */ /* 0x000fea0003800000 */
.L_x_56:
[----:B------:R-:W2:Y:S01]  /*4e00*/  LDL.LU R20, [R1+0x30] ;  /* 0x0000300001147983 */ /* 0x000ea20000300800 */
[----:B-----5:R-:W-:Y:S01]  /*4e10*/  IMAD.U32 R19, R18, 0x10000, RZ ;  /* 0x0001000012137824 */ /* 0x020fe200078e00ff */
[----:B------:R-:W-:Y:S03]  /*4e20*/  BSSY B1, `(.L_x_58) ;  /* 0x0000009000017945 */ /* 0x000fe60003800000 */
[----:B------:R-:W-:-:S04]  /*4e30*/  FMUL R19, R19, R16 ;  /* 0x0000001013137220 */ /* 0x000fc80000400000 */
[----:B--2---:R-:W-:-:S05]  /*4e40*/  FFMA R19, R20, R2, R19 ;  /* 0x0000000214137223 */ /* 0x004fca0000000013 */
[----:B------:R-:W-:-:S05]  /*4e50*/  F2FP.BF16.F32.PACK_AB R19, RZ, R19 ;  /* 0x00000013ff13723e */ /* 0x000fca00000010ff */
[----:B------:R1:W-:Y:S01]  /*4e60*/  @P1 STG.E.U16 desc[UR48][R6.64+0x30], R19 ;  /* 0x0000301306001986 */ /* 0x0003e2000c101530 */
[----:B------:R-:W-:-:S04]  /*4e70*/  ISETP.GT.AND P1, PT, R0, 0x19, PT ;  /* 0x000000190000780c */ /* 0x000fc80003f24270 */
[----:B------:R-:W-:-:S13]  /*4e80*/  ISETP.GT.AND P5, PT, R3, RZ, P1 ;  /* 0x000000ff0300720c */ /* 0x000fda0000fa4270 */
[----:B-1----:R-:W-:Y:S05]  /*4e90*/  @!P5 BRA `(.L_x_59) ;  /* 0x000000000004d947 */ /* 0x002fea0003800000 */
[----:B------:R1:W5:Y:S02]  /*4ea0*/  LDG.E.LTC128B.U16 R18, desc[UR48][R4.64+0x32] ;  /* 0x0000323004127981 */ /* 0x000364000c1e1520 */
.L_x_59:
[----:B------:R-:W-:Y:S05]  /*4eb0*/  BSYNC B1 ;  /* 0x0000000000017941 */ /* 0x000fea0003800000 */
.L_x_58:
[----:B------:R-:W2:Y:S01]  /*4ec0*/  LDL.LU R20, [R1+0x34] ;  /* 0x0000340001147983 */ /* 0x000ea20000300800 */
[----:B-----5:R-:W-:Y:S01]  /*4ed0*/  IMAD.U32 R19, R18, 0x10000, RZ ;  /* 0x0001000012137824 */ /* 0x020fe200078e00ff */
[----:B------:R-:W-:Y:S03]  /*4ee0*/  BSSY B1, `(.L_x_60) ;  /* 0x0000008000017945 */ /* 0x000fe60003800000 */
[----:B------:R-:W-:-:S04]  /*4ef0*/  FMUL R19, R19, R16 ;  /* 0x0000001013137220 */ /* 0x000fc80000400000 */
[----:B--2---:R-:W-:-:S05]  /*4f00*/  FFMA R19, R20, R2, R19 ;  /* 0x0000000214137223 */ /* 0x004fca0000000013 */
[----:B------:R-:W-:-:S05]  /*4f10*/  F2FP.BF16.F32.PACK_AB R19, RZ, R19 ;  /* 0x00000013ff13723e */ /* 0x000fca00000010ff */
[----:B------:R2:W-:Y:S01]  /*4f20*/  @P5 STG.E.U16 desc[UR48][R6.64+0x32], R19 ;  /* 0x0000321306005986 */ /* 0x0005e2000c101530 */
[----:B------:R-:W-:-:S13]  /*4f30*/  ISETP.GT.AND P5, PT, R3, 0x8, P2 ;  /* 0x000000080300780c */ /* 0x000fda00017a4270 */
[----:B--2---:R-:W-:Y:S05]  /*4f40*/  @!P5 BRA `(.L_x_61) ;  /* 0x000000000004d947 */ /* 0x004fea0003800000 */
[----:B------:R2:W5:Y:S02]  /*4f50*/  LDG.E.LTC128B.U16 R18, desc[UR48][R8.64+0x30] ;  /* 0x0000303008127981 */ /* 0x000564000c1e1520 */
.L_x_61:
[----:B------:R-:W-:Y:S05]  /*4f60*/  BSYNC B1 ;  /* 0x0000000000017941 */ /* 0x000fea0003800000 */
.L_x_60:
[----:B------:R-:W3:Y:S01]  /*4f70*/  LDL.LU R20, [R1+0x38] ;  /* 0x0000380001147983 */ /* 0x000ee20000300800 */
[C---:B-----5:R-:W-:Y:S01]  /*4f80*/  IMAD.U32 R19, R18.reuse, 0x10000, RZ ;  /* 0x0001000012137824 */ /* 0x060fe200078e00ff */
[----:B------:R-:W-:Y:S01]  /*4f90*/  BSSY B1, `(.L_x_62) ;  /* 0x0000009000017945 */ /* 0x000fe20003800000 */
[----:B------:R-:W-:Y:S02]  /*4fa0*/  PRMT R232, R18, 0x7610, R232 ;  /* 0x0000761012e87816 */ /* 0x000fe400000000e8 */
[----:B------:R-:W-:-:S04]  /*4fb0*/  FMUL R19, R19, R16 ;  /* 0x0000001013137220 */ /* 0x000fc80000400000 */
[----:B---3--:R-:W-:-:S05]  /*4fc0*/  FFMA R19, R20, R2, R19 ;  /* 0x0000000214137223 */ /* 0x008fca0000000013 */
[----:B------:R-:W-:-:S05]  /*4fd0*/  F2FP.BF16.F32.PACK_AB R19, RZ, R19 ;  /* 0x00000013ff13723e */ /* 0x000fca00000010ff */
[----:B------:R3:W-:Y:S01]  /*4fe0*/  @P5 STG.E.U16 desc[UR48][R10.64+0x30], R19 ;  /* 0x000030130a005986 */ /* 0x0007e2000c101530 */
[----:B------:R-:W-:-:S13]  /*4ff0*/  ISETP.GT.AND P5, PT, R3, 0x8, P1 ;  /* 0x000000080300780c */ /* 0x000fda0000fa4270 */
[----:B---3--:R-:W-:Y:S05]  /*5000*/  @!P5 BRA `(.L_x_63) ;  /* 0x000000000004d947 */ /* 0x008fea0003800000 */
[----:B------:R3:W5:Y:S02]  /*5010*/  LDG.E.LTC128B.U16 R232, desc[UR48][R8.64+0x32] ;  /* 0x0000323008e87981 */ /* 0x000764000c1e1520 */
.L_x_63:
[----:B------:R-:W-:Y:S05]  /*5020*/  BSYNC B1 ;  /* 0x0000000000017941 */ /* 0x000fea0003800000 */
.L_x_62:
[----:B------:R-:W4:Y:S04]  /*5030*/  LDL.LU R19, [R1+0x3c] ;  /* 0x00003c0001137983 */ /* 0x000f280000300800 */
[----:B------:R-:W2:Y:S01]  /*5040*/  LDL.LU.64 R20, [R1+0x8] ;  /* 0x0000080001147983 */ /* 0x000ea20000300a00 */
[----:B-----5:R-:W-:Y:S02]  /*5050*/  IMAD.U32 R18, R232, 0x10000, RZ ;  /* 0x00010000e8127824 */ /* 0x020fe400078e00ff */
[----:B------:R-:W-:Y:S02]  /*5060*/  IMAD.U32 R236, RZ, RZ, UR8 ;  /* 0x00000008ffec7e24 */ /* 0x000fe4000f8e00ff */
[----:B------:R-:W-:Y:S01]  /*5070*/  FMUL R18, R18, R16 ;  /* 0x0000001012127220 */ /* 0x000fe20000400000 */
[----:B------:R-:W-:-:S02]  /*5080*/  IMAD.U32 R233, RZ, RZ, UR9 ;  /* 0x00000009ffe97e24 */ /* 0x000fc4000f8e00ff */
[----:B------:R-:W-:Y:S02]  /*5090*/  IMAD.SHL.U32 R236, R236, 0x100, RZ ;  /* 0x00000100ecec7824 */ /* 0x000fe400078e00ff */
[----:B----4-:R-:W-:-:S05]  /*50a0*/  FFMA R18, R19, R2, R18 ;  /* 0x0000000213127223 */ /* 0x010fca0000000012 */
[----:B------:R-:W-:-:S05]  /*50b0*/  F2FP.BF16.F32.PACK_AB R18, RZ, R18 ;  /* 0x00000012ff12723e */ /* 0x000fca00000010ff */
[----:B------:R4:W-:Y:S02]  /*50c0*/  @P5 STG.E.U16 desc[UR48][R10.64+0x32], R18 ;  /* 0x000032120a005986 */ /* 0x0009e4000c101530 */
[----:B----4-:R-:W-:-:S05]  /*50d0*/  IMAD.U32 R18, RZ, RZ, UR8 ;  /* 0x00000008ff127e24 */ /* 0x010fca000f8e00ff */
[----:B------:R-:W-:Y:S02]  /*50e0*/  SHF.L.U64.HI R233, R18, 0x8, R233 ;  /* 0x0000000812e97819 */ /* 0x000fe400000102e9 */
[----:B------:R-:W-:-:S05]  /*50f0*/  IADD3 R18, P5, R236, R6, RZ ;  /* 0x00000006ec127210 */ /* 0x000fca0007fbe0ff */
[----:B------:R-:W-:Y:S01]  /*5100*/  IMAD.X R19, R233, 0x1, R7, P5 ;  /* 0x00000001e9137824 */ /* 0x000fe200028e0607 */
[----:B------:R-:W-:-:S13]  /*5110*/  ISETP.GT.AND P5, PT, R3, 0x80, P0 ;  /* 0x000000800300780c */ /* 0x000fda00007a4270 */
[----:B--2---:R-:W2:Y:S01]  /*5120*/  @P5 LDG.E.LTC128B.U16 R232, desc[UR48][R20.64] ;  /* 0x0000003014e85981 */ /* 0x004ea2000c1e1520 */
[----:B------:R-:W-:Y:S01]  /*5130*/  BSSY B1, `(.L_x_64) ;  /* 0x000000a000017945 */ /* 0x000fe20003800000 */
[----:B--2---:R-:W-:-:S04]  /*5140*/  IMAD.U32 R20, R232, 0x10000, RZ ;  /* 0x00010000e8147824 */ /* 0x004fc800078e00ff */
[----:B------:R-:W-:-:S04]  /*5150*/  FMUL R20, R20, R16 ;  /* 0x0000001014147220 */ /* 0x000fc80000400000 */
[----:B------:R-:W-:-:S05]  /*5160*/  FFMA R20, R216, R2, R20 ;  /* 0x00000002d8147223 */ /* 0x000fca0000000014 */
[----:B------:R-:W-:-:S05]  /*5170*/  F2FP.BF16.F32.PACK_AB R20, RZ, R20 ;  /* 0x00000014ff14723e */ /* 0x000fca00000010ff */
[----:B------:R2:W-:Y:S01]  /*5180*/  @P5 STG.E.U16 desc[UR48][R18.64], R20 ;  /* 0x0000001412005986 */ /* 0x0005e2000c101530 */
[----:B------:R-:W-:-:S04]  /*5190*/  LOP3.LUT P5, RZ, R17, 0x4, RZ, 0xc0, !PT ;  /* 0x0000000411ff7812 */ /* 0x000fc800078ac0ff */
[----:B------:R-:W-:-:S13]  /*51a0*/  ISETP.GT.AND P5, PT, R3, 0x80, P5 ;  /* 0x000000800300780c */ /* 0x000fda0002fa4270 */
[----:B--2---:R-:W-:Y:S05]  /*51b0*/  @!P5 BRA `(.L_x_65) ;  /* 0x000000000004d947 */ /* 0x004fea0003800000 */
[----:B------:R2:W5:Y:S02]  /*51c0*/  LDG.E.LTC128B.U16 R232, desc[UR48][R14.64+0x2] ;  /* 0x000002300ee87981 */ /* 0x000564000c1e1520 */
.L_x_65:
[----:B------:R-:W-:Y:S05]  /*51d0*/  BSYNC B1 ;  /* 0x0000000000017941 */ /* 0x000fea0003800000 */
.L_x_64:
[----:B------:R-:W4:Y:S01]  /*51e0*/  LDL R216, [R1+0x4c] ;  /* 0x00004c0001d87983 */ /* 0x000f220000100800 */
[----:B-----5:R-:W-:Y:S01]  /*51f0*/  IMAD.U32 R20, R232, 0x10000, RZ ;  /* 0x00010000e8147824 */ /* 0x020fe200078e00ff */
[----:B------:R-:W-:Y:S01]  /*5200*/  ISETP.GT.AND P0, PT, R3, 0x88, P0 ;  /* 0x000000880300780c */ /* 0x000fe20000704270 */
[----:B------:R-:W-:Y:S01]  /*5210*/  IMAD.U32 R21, RZ, RZ, UR8 ;  /* 0x00000008ff157e24 */ /* 0x000fe2000f8e00ff */
[----:B------:R-:W-:Y:S01]  /*5220*/  BSSY B1, `(.L_x_66) ;  /* 0x000000a000017945 */ /* 0x000fe20003800000 */
[----:B------:R-:W-:Y:S02]  /*5230*/  FMUL R20, R20, R16 ;  /* 0x0000001014147220 */ /* 0x000fe40000400000 */
[----:B------:R-:W-:Y:S02]  /*5240*/  IMAD.SHL.U32 R21, R21, 0x10, RZ ;  /* 0x0000001015157824 */ /* 0x000fe400078e00ff */
[----:B------:R-:W-:-:S05]  /*5250*/  FFMA R20, R217, R2, R20 ;  /* 0x00000002d9147223 */ /* 0x000fca0000000014 */
[----:B------:R-:W-:-:S05]  /*5260*/  F2FP.BF16.F32.PACK_AB R20, RZ, R20 ;  /* 0x00000014ff14723e */ /* 0x000fca00000010ff */
[----:B------:R0:W-:Y:S02]  /*5270*/  @P5 STG.E.U16 desc[UR48][R18.64+0x2], R20 ;  /* 0x0000021412005986 */ /* 0x0001e4000c101530 */
[----:B0-----:R-:W-:-:S05]  /*5280*/  IADD3 R20, P5, R18, R21, RZ ;  /* 0x0000001512147210 */ /* 0x001fca0007fbe0ff */
[----:B----4-:R-:W-:Y:S01]  /*5290*/  IMAD.X R21, R19, 0x1, R216, P5 ;  /* 0x0000000113157824 */ /* 0x010fe200028e06d8 */
[----:B------:R-:W-:Y:S07]  /*52a0*/  @!P0 BRA `(.L_x_67) ;  /* 0x0000000000048947 */ /* 0x000fee0003800000 */
[----:B------:R0:W5:Y:S02]  /*52b0*/  LDG.E.LTC128B.U16 R232, desc[UR48][R234.64] ;  /* 0x00000030eae87981 */ /* 0x000164000c1e1520 */
.L_x_67:
[----:B------:R-:W-:Y:S05]  /*52c0*/  BSYNC B1 ;  /* 0x0000000000017941 */ /* 0x000fea0003800000 */
.L_x_66:
[----:B-----5:R-:W-:Y:S01]  /*52d0*/  IMAD.U32 R216, R232, 0x10000, RZ ;  /* 0x00010000e8d87824 */ /* 0x020fe200078e00ff */
[----:B------:R-:W-:Y:S01]  /*52e0*/  LOP3.LUT P5, RZ, R17, 0x4, RZ, 0xc0, !PT ;  /* 0x0000000411ff7812 */ /* 0x000fe200078ac0ff */
[----:B------:R-:W-:Y:S02]  /*52f0*/  BSSY B1, `(.L_x_68) ;  /* 0x0000008000017945 */ /* 0x000fe40003800000 */
[----:B------:R-:W-:-:S04]  /*5300*/  FMUL R216, R216, R16 ;  /* 0x00000010d8d87220 */ /* 0x000fc80000400000 */
[----:B------:R-:W-:-:S05]  /*5310*/  FFMA R216, R218, R2, R216 ;  /* 0x00000002dad87223 */ /* 0x000fca00000000d8 */
[----:B------:R-:W-:-:S05]  /*5320*/  F2FP.BF16.F32.PACK_AB R216, RZ, R216 ;  /* 0x000000d8ffd8723e */ /* 0x000fca00000010ff */
[----:B------:R4:W-:Y:S01]  /*5330*/  @P0 STG.E.U16 desc[UR48][R20.64], R216 ;  /* 0x000000d814000986 */ /* 0x0009e2000c101530 */
[----:B------:R-:W-:-:S13]  /*5340*/  ISETP.GT.AND P0, PT, R3, 0x88, P5 ;  /* 0x000000880300780c */ /* 0x000fda0002f04270 */
[----:B----4-:R-:W-:Y:S05]  /*5350*/  @!P0 BRA `(.L_x_69) ;  /* 0x0000000000048947 */ /* 0x010fea0003800000 */
[----:B------:R4:W5:Y:S02]  /*5360*/  LDG.E.LTC128B.U16 R232, desc[UR48][R12.64+0x2] ;  /* 0x000002300ce87981 */ /* 0x000964000c1e1520 */
.L_x_69:
[----:B------:R-:W-:Y:S05]  /*5370*/  BSYNC B1 ;  /* 0x0000000000017941 */ /* 0x000fea0003800000 */
.L_x_68:
        /* <DEDUP_REMOVED lines=8> */
[----:B0-----:R-:W-:Y:S05]  /*5400*/  @!P0 BRA `(.L_x_71) ;  /* 0x0000000000048947 */ /* 0x001fea0003800000 */
[----:B------:R0:W5:Y:S02]  /*5410*/  LDG.E.LTC128B.U16 R232, desc[UR48][R14.64+0x10] ;  /* 0x000010300ee87981 */ /* 0x000164000c1e1520 */
.L_x_71:
[----:B------:R-:W-:Y:S05]  /*5420*/  BSYNC B1 ;  /* 0x0000000000017941 */ /* 0x000fea0003800000 */
.L_x_70:
[----:B-----5:R-:W-:Y:S01]  /*5430*/  IMAD.U32 R217, R232, 0x10000, RZ ;  /* 0x00010000e8d97824 */ /* 0x020fe200078e00ff */
[----:B------:R-:W-:Y:S03]  /*5440*/  BSSY B1, `(.L_x_72) ;  /* 0x0000008000017945 */ /* 0x000fe60003800000 */
[----:B------:R-:W-:-:S04]  /*5450*/  FMUL R217, R217, R16 ;  /* 0x00000010d9d97220 */ /* 0x000fc80000400000 */
[----:B------:R-:W-:-:S05]  /*5460*/  FFMA R217, R220, R2, R217 ;  /* 0x00000002dcd97223 */ /* 0x000fca00000000d9 */
[----:B------:R-:W-:-:S05]  /*5470*/  F2FP.BF16.F32.PACK_AB R217, RZ, R217 ;  /* 0x000000d9ffd9723e */ /* 0x000fca00000010ff */
[----:B------:R0:W-:Y:S01]  /*5480*/  @P0 STG.E.U16 desc[UR48][R18.64+0x10], R217 ;  /* 0x000010d912000986 */ /* 0x0001e2000c101530 */
[----:B------:R-:W-:-:S13]  /*5490*/  ISETP.GT.AND P0, PT, R3, 0x80, P6 ;  /* 0x000000800300780c */ /* 0x000fda0003704270 */
[----:B0-----:R-:W-:Y:S05]  /*54a0*/  @!P0 BRA `(.L_x_73) ;  /* 0x0000000000048947 */ /* 0x001fea0003800000 */
[----:B------:R0:W5:Y:S02]  /*54b0*/  LDG.E.LTC128B.U16 R232, desc[UR48][R14.64+0x12] ;  /* 0x000012300ee87981 */ /* 0x000164000c1e1520 */
.L_x_73:
[----:B------:R-:W-:Y:S05]  /*54c0*/  BSYNC B1 ;  /* 0x0000000000017941 */ /* 0x000fea0003800000 */
.L_x_72:
[----:B-----5:R-:W-:Y:S01]  /*54d0*/  IMAD.U32 R217, R232, 0x10000, RZ ;  /* 0x00010000e8d97824 */ /* 0x020fe200078e00ff */
[----:B------:R-:W-:Y:S01]  /*54e0*/  ISETP.GT.AND P5, PT, R3, 0x88, P5 ;  /* 0x000000880300780c */ /* 0x000fe20002fa4270 */
[----:B------:R-:W-:Y:S02]  /*54f0*/  BSSY B1, `(.L_x_74) ;  /* 0x0000007000017945 */ /* 0x000fe40003800000 */
[----:B------:R-:W-:-:S04]  /*5500*/  FMUL R216, R217, R16 ;  /* 0x00000010d9d87220 */ /* 0x000fc80000400000 */
[----:B------:R-:W-:-:S05]  /*5510*/  FFMA R216, R221, R2, R216 ;  /* 0x00000002ddd87223 */ /* 0x000fca00000000d8 */
[----:B------:R-:W-:-:S05]  /*5520*/  F2FP.BF16.F32.PACK_AB R216, RZ, R216 ;  /* 0x000000d8ffd8723e */ /* 0x000fca00000010ff */
[----:B------:R0:W-:Y:S01]  /*5530*/  @P0 STG.E.U16 desc[UR48][R18.64+0x12], R216 ;  /* 0x000012d812000986 */ /* 0x0001e2000c101530 */
[----:B------:R-:W-:Y:S05]  /*5540*/  @!P5 BRA `(.L_x_75) ;  /* 0x000000000004d947 */ /* 0x000fea0003800000 */
[----:B------:R0:W5:Y:S02]  /*5550*/  LDG.E.LTC128B.U16 R232, desc[UR48][R12.64+0x10] ;  /* 0x000010300ce87981 */ /* 0x000164000c1e1520 */
.L_x_75:
[----:B------:R-:W-:Y:S05]  /*5560*/  BSYNC B1 ;  /* 0x0000000000017941 */ /* 0x000fea0003800000 */
.L_x_74:
        /* <DEDUP_REMOVED lines=9> */
.L_x_77:
[----:B------:R-:W-:Y:S05]  /*5600*/  BSYNC B1 ;  /* 0x0000000000017941 */ /* 0x000fea0003800000 */
.L_x_76:
[----:B0----5:R-:W-:Y:S01]  /*5610*/  IMAD.U32 R217, R232, 0x10000, RZ ;  /* 0x00010000e8d97824 */ /* 0x021fe200078e00ff */
        /* <DEDUP_REMOVED lines=8> */
.L_x_79:
[----:B------:R-:W-:Y:S05]  /*56a0*/  BSYNC B1 ;  /* 0x0000000000017941 */ /* 0x000fea0003800000 */
.L_x_78:
        /* <DEDUP_REMOVED lines=9> */
.L_x_81:
[----:B------:R-:W-:Y:S05]  /*5740*/  BSYNC B1 ;  /* 0x0000000000017941 */ /* 0x000fea0003800000 */
.L_x_80:
        /* <DEDUP_REMOVED lines=9> */
.L_x_83:
[----:B------:R-:W-:Y:S05]  /*57e0*/  BSYNC B1 ;  /* 0x0000000000017941 */ /* 0x000fea0003800000 */
.L_x_82:
        /* <DEDUP_REMOVED lines=9> */
.L_x_85:
[----:B------:R-:W-:Y:S05]  /*5880*/  BSYNC B1 ;  /* 0x0000000000017941 */ /* 0x000fea0003800000 */
.L_x_84:
        /* <DEDUP_REMOVED lines=9> */
.L_x_87:
[----:B------:R-:W-:Y:S05]  /*5920*/  BSYNC B1 ;  /* 0x0000000000017941 */ /* 0x000fea0003800000 */
.L_x_86:
        /* <DEDUP_REMOVED lines=9> */
.L_x_89:
[----:B------:R-:W-:Y:S05]  /*59c0*/  BSYNC B1 ;  /* 0x0000000000017941 */ /* 0x000fea0003800000 */
.L_x_88:
        /* <DEDUP_REMOVED lines=9> */
.L_x_91:
[----:B------:R-:W-:Y:S05]  /*5a60*/  BSYNC B1 ;  /* 0x0000000000017941 */ /* 0x000fea0003800000 */
.L_x_90:
        /* <DEDUP_REMOVED lines=9> */
.L_x_93:
[----:B------:R-:W-:Y:S05]  /*5b00*/  BSYNC B1 ;  /* 0x0000000000017941 */ /* 0x000fea0003800000 */
.L_x_92:
[----:B0----5:R-:W-:Y:S01]  /*5b10*/  IMAD.U32 R217, R232, 0x10000, RZ ;  /* 0x00010000e8d97824 */ /* 0x021fe200078e00ff */
[----:B------:R-:W-:Y:S01]  /*5b20*/  ISETP.GT.AND P3, PT, R0, 0x20, PT ;  /* 0x000000200000780c */ /* 0x000fe20003f64270 */
[----:B------:R-:W-:Y:S02]  /*5b30*/  BSSY B1, `(.L_x_94) ;  /* 0x0000009000017945 */ /* 0x000fe40003800000 */
[----:B------:R-:W-:Y:S01]  /*5b40*/  FMUL R216, R217, R16 ;  /* 0x00000010d9d87220 */ /* 0x000fe20000400000 */
[----:B------:R-:W-:-:S03]  /*5b50*/  ISETP.GT.AND P0, PT, R3, RZ, P3 ;  /* 0x000000ff0300720c */ /* 0x000fc60001f04270 */
[----:B------:R-:W-:-:S05]  /*5b60*/  FFMA R216, R231, R2, R216 ;  /* 0x00000002e7d87223 */ /* 0x000fca00000000d8 */
[----:B------:R-:W-:Y:S02]  /*5b70*/  F2FP.BF16.F32.PACK_AB R217, RZ, R216 ;  /* 0x000000d8ffd9723e */ /* 0x000fe400000010ff */
[----:B------:R-:W-:-:S03]  /*5b80*/  P2R R216, PR, RZ, 0x8 ;  /* 0x00000008ffd87803 */ /* 0x000fc60000000000 */
[----:B------:R0:W-:Y:S01]  /*5b90*/  @P1 STG.E.U16 desc[UR48][R20.64+0x32], R217 ;  /* 0x000032d914001986 */ /* 0x0001e2000c101530 */
[----:B------:R-:W-:Y:S05]  /*5ba0*/  @!P0 BRA `(.L_x_95) ;  /* 0x0000000000048947 */ /* 0x000fea0003800000 */
[----:B------:R0:W5:Y:S02]  /*5bb0*/  LDG.E.LTC128B.U16 R232, desc[UR48][R4.64+0x40] ;  /* 0x0000403004e87981 */ /* 0x000164000c1e1520 */
.L_x_95:
[----:B------:R-:W-:Y:S05]  /*5bc0*/  BSYNC B1 ;  /* 0x0000000000017941 */ /* 0x000fea0003800000 */
.L_x_94:
[----:B0----5:R-:W-:Y:S01]  /*5bd0*/  IMAD.U32 R21, R232, 0x10000, RZ ;  /* 0x00010000e8157824 */ /* 0x021fe200078e00ff */
[----:B------:R-:W-:Y:S01]  /*5be0*/  ISETP.GT.AND P2, PT, R0, 0x21, PT ;  /* 0x000000210000780c */ /* 0x000fe20003f44270 */
[----:B------:R-:W-:Y:S02]  /*5bf0*/  BSSY B1, `(.L_x_96) ;  /* 0x0000009000017945 */ /* 0x000fe40003800000 */
[----:B------:R-:W-:Y:S01]  /*5c00*/  FMUL R21, R21, R16 ;  /* 0x0000001015157220 */ /* 0x000fe20000400000 */
[----:B------:R-:W-:-:S03]  /*5c10*/  ISETP.GT.AND P1, PT, R3, RZ, P2 ;  /* 0x000000ff0300720c */ /* 0x000fc60001724270 */
[----:B------:R-:W-:Y:S01]  /*5c20*/  FFMA R21, R200, R2, R21 ;  /* 0x00000002c8157223 */ /* 0x000fe20000000015 */
[----:B------:R-:W-:-:S04]  /*5c30*/  P2R R200, PR, RZ, 0x4 ;  /* 0x00000004ffc87803 */ /* 0x000fc80000000000 */
[----:B------:R-:W-:-:S05]  /*5c40*/  F2FP.BF16.F32.PACK_AB R21, RZ, R21 ;  /* 0x00000015ff15723e */ /* 0x000fca00000010ff */
[----:B------:R0:W-:Y:S01]  /*5c50*/  @P0 STG.E.U16 desc[UR48][R6.64+0x40], R21 ;  /* 0x0000401506000986 */ /* 0x0001e2000c101530 */
[----:B------:R-:W-:Y:S05]  /*5c60*/  @!P1 BRA `(.L_x_97) ;  /* 0x0000000000049947 */ /* 0x000fea0003800000 */
[----:B------:R0:W5:Y:S02]  /*5c70*/  LDG.E.LTC128B.U16 R232, desc[UR48][R4.64+0x42] ;  /* 0x0000423004e87981 */ /* 0x000164000c1e1520 */
.L_x_97:
[----:B------:R-:W-:Y:S05]  /*5c80*/  BSYNC B1 ;  /* 0x0000000000017941 */ /* 0x000fea0003800000 */
.L_x_96:
        /* <DEDUP_REMOVED lines=9> */
.L_x_99:
[----:B------:R-:W-:Y:S05]  /*5d20*/  BSYNC B1 ;  /* 0x0000000000017941 */ /* 0x000fea0003800000 */
.L_x_98:
        /* <DEDUP_REMOVED lines=9> */
.L_x_101:
[----:B------:R-:W-:Y:S05]  /*5dc0*/  BSYNC B1 ;  /* 0x0000000000017941 */ /* 0x000fea0003800000 */
.L_x_100:
[----:B0----5:R-:W-:Y:S01]  /*5dd0*/  IMAD.U32 R21, R232, 0x10000, RZ ;  /* 0x00010000e8157824 */ /* 0x021fe200078e00ff */
[----:B------:R-:W-:Y:S01]  /*5de0*/  ISETP.GT.AND P6, PT, R0, 0x28, PT ;  /* 0x000000280000780c */ /* 0x000fe20003fc4270 */
[----:B------:R-:W-:Y:S02]  /*5df0*/  BSSY B1, `(.L_x_102) ;  /* 0x0000008000017945 */ /* 0x000fe40003800000 */
[----:B------:R-:W-:Y:S01]  /*5e00*/  FMUL R20, R21, R16 ;  /* 0x0000001015147220 */ /* 0x000fe20000400000 */
[----:B------:R-:W-:-:S03]  /*5e10*/  ISETP.GT.AND P0, PT, R3, RZ, P6 ;  /* 0x000000ff0300720c */ /* 0x000fc60003704270 */
[----:B------:R-:W-:-:S05]  /*5e20*/  FFMA R20, R203, R2, R20 ;  /* 0x00000002cb147223 */ /* 0x000fca0000000014 */
[----:B------:R-:W-:-:S05]  /*5e30*/  F2FP.BF16.F32.PACK_AB R20, RZ, R20 ;  /* 0x00000014ff14723e */ /* 0x000fca00000010ff */
[----:B------:R0:W-:Y:S01]  /*5e40*/  @P1 STG.E.U16 desc[UR48][R10.64+0x42], R20 ;  /* 0x000042140a001986 */ /* 0x0001e2000c101530 */
[----:B------:R-:W-:Y:S05]  /*5e50*/  @!P0 BRA `(.L_x_103) ;  /* 0x0000000000048947 */ /* 0x000fea0003800000 */
[----:B------:R0:W5:Y:S02]  /*5e60*/  LDG.E.LTC128B.U16 R232, desc[UR48][R4.64+0x50] ;  /* 0x0000503004e87981 */ /* 0x000164000c1e1520 */
.L_x_103:
[----:B------:R-:W-:Y:S05]  /*5e70*/  BSYNC B1 ;  /* 0x0000000000017941 */ /* 0x000fea0003800000 */
.L_x_102:
[----:B-----5:R-:W-:Y:S01]  /*5e80*/  IMAD.U32 R21, R232, 0x10000, RZ ;  /* 0x00010000e8157824 */ /* 0x020fe200078e00ff */
        /* <DEDUP_REMOVED lines=9> */
.L_x_105:
[----:B------:R-:W-:Y:S05]  /*5f20*/  BSYNC B1 ;  /* 0x0000000000017941 */ /* 0x000fea0003800000 */
.L_x_104:
        /* <DEDUP_REMOVED lines=9> */
.L_x_107:
[----:B------:R-:W-:Y:S05]  /*5fc0*/  BSYNC B1 ;  /* 0x0000000000017941 */ /* 0x000fea0003800000 */
.L_x_106:
        /* <DEDUP_REMOVED lines=9> */
.L_x_109:
[----:B------:R-:W-:Y:S05]  /*6060*/  BSYNC B1 ;  /* 0x0000000000017941 */ /* 0x000fea0003800000 */
.L_x_108:
[----:B0----5:R-:W-:Y:S01]  /*6070*/  IMAD.U32 R21, R232, 0x10000, RZ ;  /* 0x00010000e8157824 */ /* 0x021fe200078e00ff */
[----:B------:R-:W-:Y:S01]  /*6080*/  ISETP.GT.AND P3, PT, R0, 0x30, PT ;  /* 0x000000300000780c */ /* 0x000fe20003f64270 */
[----:B------:R-:W-:Y:S01]  /*6090*/  IMAD.U32 R203, RZ, RZ, UR8 ;  /* 0x00000008ffcb7e24 */ /* 0x000fe2000f8e00ff */
[----:B------:R-:W-:Y:S01]  /*60a0*/  BSSY B1, `(.L_x_110) ;  /* 0x000000e000017945 */ /* 0x000fe20003800000 */
[----:B------:R-:W-:Y:S01]  /*60b0*/  FMUL R20, R21, R16 ;  /* 0x0000001015147220 */ /* 0x000fe20000400000 */
[----:B------:R-:W-:Y:S02]  /*60c0*/  IMAD.U32 R202, RZ, RZ, UR9 ;  /* 0x00000009ffca7e24 */ /* 0x000fe4000f8e00ff */
[----:B------:R-:W-:Y:S02]  /*60d0*/  IMAD.SHL.U32 R203, R203, 0x10, RZ ;  /* 0x00000010cbcb7824 */ /* 0x000fe400078e00ff */
[----:B------:R-:W-:Y:S01]  /*60e0*/  FFMA R20, R207, R2, R20 ;  /* 0x00000002cf147223 */ /* 0x000fe20000000014 */
[----:B------:R-:W-:-:S02]  /*60f0*/  IMAD.U32 R201, RZ, RZ, UR8 ;  /* 0x00000008ffc97e24 */ /* 0x000fc4000f8e00ff */
[----:B------:R-:W-:Y:S02]  /*6100*/  IADD3 R236, P0, P2, R203, R6, R236 ;  /* 0x00000006cbec7210 */ /* 0x000fe40007a1e0ec */
[----:B------:R-:W-:Y:S02]  /*6110*/  F2FP.BF16.F32.PACK_AB R20, RZ, R20 ;  /* 0x00000014ff14723e */ /* 0x000fe400000010ff */
[----:B------:R-:W-:-:S03]  /*6120*/  SHF.L.U64.HI R201, R201, 0x4, R202 ;  /* 0x00000004c9c97819 */ /* 0x000fc600000102ca */
[----:B------:R0:W-:Y:S01]  /*6130*/  @P1 STG.E.U16 desc[UR48][R10.64+0x52], R20 ;  /* 0x000052140a001986 */ /* 0x0001e2000c101530 */
[----:B------:R-:W-:Y:S02]  /*6140*/  IADD3.X R237, R201, R7, R233, P0, P2 ;  /* 0x00000007c9ed7210 */ /* 0x000fe400007e44e9 */
[----:B------:R-:W-:-:S13]  /*6150*/  ISETP.GT.AND P0, PT, R3, RZ, P3 ;  /* 0x000000ff0300720c */ /* 0x000fda0001f04270 */
[----:B0-----:R-:W-:Y:S05]  /*6160*/  @!P0 BRA `(.L_x_111) ;  /* 0x0000000000048947 */ /* 0x001fea0003800000 */
[----:B------:R0:W5:Y:S02]  /*6170*/  LDG.E.LTC128B.U16 R232, desc[UR48][R4.64+0x60] ;  /* 0x0000603004e87981 */ /* 0x000164000c1e1520 */
.L_x_111:
[----:B------:R-:W-:Y:S05]  /*6180*/  BSYNC B1 ;  /* 0x0000000000017941 */ /* 0x000fea0003800000 */
.L_x_110:
[----:B-----5:R-:W-:Y:S01]  /*6190*/  IMAD.U32 R21, R232, 0x10000, RZ ;  /* 0x00010000e8157824 */ /* 0x020fe200078e00ff */
[----:B------:R-:W-:Y:S01]  /*61a0*/  ISETP.GT.AND P2, PT, R0, 0x31, PT ;  /* 0x000000310000780c */ /* 0x000fe20003f44270 */
[----:B------:R-:W-:Y:S02]  /*61b0*/  BSSY B1, `(.L_x_112) ;  /* 0x0000008000017945 */ /* 0x000fe40003800000 */
[----:B------:R-:W-:-:S04]  /*61c0*/  FMUL R21, R21, R16 ;  /* 0x0000001015157220 */ /* 0x000fc80000400000 */
[----:B------:R-:W-:-:S05]  /*61d0*/  FFMA R21, R208, R2, R21 ;  /* 0x00000002d0157223 */ /* 0x000fca0000000015 */
[----:B------:R-:W-:-:S05]  /*61e0*/  F2FP.BF16.F32.PACK_AB R21, RZ, R21 ;  /* 0x00000015ff15723e */ /* 0x000fca00000010ff */
[----:B------:R0:W-:Y:S01]  /*61f0*/  @P0 STG.E.U16 desc[UR48][R6.64+0x60], R21 ;  /* 0x0000601506000986 */ /* 0x0001e2000c101530 */
[----:B------:R-:W-:-:S13]  /*6200*/  ISETP.GT.AND P0, PT, R3, RZ, P2 ;  /* 0x000000ff0300720c */ /* 0x000fda0001704270 */
[----:B0-----:R-:W-:Y:S05]  /*6210*/  @!P0 BRA `(.L_x_113) ;  /* 0x0000000000048947 */ /* 0x001fea0003800000 */
[----:B------:R0:W5:Y:S02]  /*6220*/  LDG.E.LTC128B.U16 R232, desc[UR48][R4.64+0x62] ;  /* 0x0000623004e87981 */ /* 0x000164000c1e1520 */
.L_x_113:
[----:B------:R-:W-:Y:S05]  /*6230*/  BSYNC B1 ;  /* 0x0000000000017941 */ /* 0x000fea0003800000 */
.L_x_112:
        /* <DEDUP_REMOVED lines=9> */
.L_x_115:
[----:B------:R-:W-:Y:S05]  /*62d0*/  BSYNC B1 ;  /* 0x0000000000017941 */ /* 0x000fea0003800000 */
.L_x_114:
        /* <DEDUP_REMOVED lines=9> */
.L_x_117:
[----:B------:R-:W-:Y:S05]  /*6370*/  BSYNC B1 ;  /* 0x0000000000017941 */ /* 0x000fea0003800000 */
.L_x_116:
[----:B-----5:R-:W-:Y:S01]  /*6380*/  IMAD.U32 R21, R232, 0x10000, RZ ;  /* 0x00010000e8157824 */ /* 0x020fe200078e00ff */
[----:B------:R-:W-:Y:S01]  /*6390*/  ISETP.GT.AND P1, PT, R0, 0x38, PT ;  /* 0x000000380000780c */ /* 0x000fe20003f24270 */
[----:B------:R-:W-:Y:S02]  /*63a0*/  BSSY B1, `(.L_x_118) ;  /* 0x000000b000017945 */ /* 0x000fe40003800000 */
[----:B------:R-:W-:-:S04]  /*63b0*/  FMUL R20, R21, R16 ;  /* 0x0000001015147220 */ /* 0x000fc80000400000 */
[----:B------:R-:W-:-:S05]  /*63c0*/  FFMA R20, R211, R2, R20 ;  /* 0x00000002d3147223 */ /* 0x000fca0000000014 */
[----:B------:R-:W-:-:S04]  /*63d0*/  F2FP.BF16.F32.PACK_AB R20, RZ, R20 ;  /* 0x00000014ff14723e */ /* 0x000fc800000010ff */
[----:B------:R-:W-:-:S05]  /*63e0*/  PRMT R21, R20, 0x7610, R21 ;  /* 0x0000761014157816 */ /* 0x000fca0000000015 */
[----:B------:R1:W-:Y:S01]  /*63f0*/  @P0 STG.E.U16 desc[UR48][R10.64+0x62], R21 ;  /* 0x000062150a000986 */ /* 0x0003e2000c101530 */
[----:B------:R-:W-:-:S05]  /*6400*/  IADD3 R20, P0, R203, R18, RZ ;  /* 0x00000012cb147210 */ /* 0x000fca0007f1e0ff */
[----:B-1----:R-:W-:Y:S01]  /*6410*/  IMAD.X R21, R201, 0x1, R19, P0 ;  /* 0x00000001c9157824 */ /* 0x002fe200000e0613 */
[----:B------:R-:W-:-:S13]  /*6420*/  ISETP.GT.AND P0, PT, R3, RZ, P1 ;  /* 0x000000ff0300720c */ /* 0x000fda0000f04270 */
[----:B------:R-:W-:Y:S05]  /*6430*/  @!P0 BRA `(.L_x_119) ;  /* 0x0000000000048947 */ /* 0x000fea0003800000 */
[----:B------:R1:W5:Y:S02]  /*6440*/  LDG.E.LTC128B.U16 R232, desc[UR48][R4.64+0x70] ;  /* 0x0000703004e87981 */ /* 0x000364000c1e1520 */
.L_x_119:
[----:B------:R-:W-:Y:S05]  /*6450*/  BSYNC B1 ;  /* 0x0000000000017941 */ /* 0x000fea0003800000 */
.L_x_118:
[----:B-----5:R-:W-:Y:S01]  /*6460*/  IMAD.U32 R201, R232, 0x10000, RZ ;  /* 0x00010000e8c97824 */ /* 0x020fe200078e00ff */
[----:B------:R-:W-:Y:S03]  /*6470*/  BSSY B1, `(.L_x_120) ;  /* 0x0000009000017945 */ /* 0x000fe60003800000 */
[----:B------:R-:W-:-:S04]  /*6480*/  FMUL R201, R201, R16 ;  /* 0x00000010c9c97220 */ /* 0x000fc80000400000 */
[----:B------:R-:W-:-:S05]  /*6490*/  FFMA R201, R212, R2, R201 ;  /* 0x00000002d4c97223 */ /* 0x000fca00000000c9 */
[----:B------:R-:W-:-:S05]  /*64a0*/  F2FP.BF16.F32.PACK_AB R201, RZ, R201 ;  /* 0x000000c9ffc9723e */ /* 0x000fca00000010ff */
[----:B------:R0:W-:Y:S01]  /*64b0*/  @P0 STG.E.U16 desc[UR48][R6.64+0x70], R201 ;  /* 0x000070c906000986 */ /* 0x0001e2000c101530 */
[----:B------:R-:W-:-:S04]  /*64c0*/  ISETP.GT.AND P0, PT, R0, 0x39, PT ;  /* 0x000000390000780c */ /* 0x000fc80003f04270 */
[----:B------:R-:W-:-:S13]  /*64d0*/  ISETP.GT.AND P5, PT, R3, RZ, P0 ;  /* 0x000000ff0300720c */ /* 0x000fda00007a4270 */
[----:B0-----:R-:W-:Y:S05]  /*64e0*/  @!P5 BRA `(.L_x_121) ;  /* 0x000000000004d947 */ /* 0x001fea0003800000 */
[----:B------:R0:W5:Y:S02]  /*64f0*/  LDG.E.LTC128B.U16 R232, desc[UR48][R4.64+0x72] ;  /* 0x0000723004e87981 */ /* 0x000164000c1e1520 */
.L_x_121:
[----:B------:R-:W-:Y:S05]  /*6500*/  BSYNC B1 ;  /* 0x0000000000017941 */ /* 0x000fea0003800000 */
.L_x_120:
        /* <DEDUP_REMOVED lines=9> */
.L_x_123:
[----:B------:R-:W-:Y:S05]  /*65a0*/  BSYNC B1 ;  /* 0x0000000000017941 */ /* 0x000fea0003800000 */
.L_x_122:
        /* <DEDUP_REMOVED lines=9> */
.L_x_125:
[----:B------:R-:W-:Y:S05]  /*6640*/  BSYNC B1 ;  /* 0x0000000000017941 */ /* 0x000fea0003800000 */
.L_x_124:
[----:B-----5:R-:W-:Y:S01]  /*6650*/  IMAD.U32 R201, R232, 0x10000, RZ ;  /* 0x00010000e8c97824 */ /* 0x020fe200078e00ff */
[----:B------:R-:W-:Y:S03]  /*6660*/  BSSY B1, `(.L_x_126) ;  /* 0x0000009000017945 */ /* 0x000fe60003800000 */
[----:B------:R-:W-:-:S04]  /*6670*/  FMUL R202, R201, R16 ;  /* 0x00000010c9ca7220 */ /* 0x000fc80000400000 */
[----:B------:R-:W-:-:S05]  /*6680*/  FFMA R202, R215, R2, R202 ;  /* 0x00000002d7ca7223 */ /* 0x000fca00000000ca */
[----:B------:R-:W-:-:S05]  /*6690*/  F2FP.BF16.F32.PACK_AB R202, RZ, R202 ;  /* 0x000000caffca723e */ /* 0x000fca00000010ff */
[----:B------:R0:W-:Y:S01]  /*66a0*/  @P5 STG.E.U16 desc[UR48][R10.64+0x72], R202 ;  /* 0x000072ca0a005986 */ /* 0x0001e2000c101530 */
[----:B------:R-:W-:-:S04]  /*66b0*/  ISETP.NE.AND P5, PT, R216, RZ, PT ;  /* 0x000000ffd800720c */ /* 0x000fc80003fa5270 */
[----:B------:R-:W-:-:S13]  /*66c0*/  ISETP.GT.AND P5, PT, R3, 0x80, P5 ;  /* 0x000000800300780c */ /* 0x000fda0002fa4270 */
[----:B0-----:R-:W-:Y:S05]  /*66d0*/  @!P5 BRA `(.L_x_127) ;  /* 0x000000000004d947 */ /* 0x001fea0003800000 */
[----:B------:R0:W5:Y:S02]  /*66e0*/  LDG.E.LTC128B.U16 R232, desc[UR48][R14.64+0x40] ;  /* 0x000040300ee87981 */ /* 0x000164000c1e1520 */
.L_x_127:
[----:B------:R-:W-:Y:S05]  /*66f0*/  BSYNC B1 ;  /* 0x0000000000017941 */ /* 0x000fea0003800000 */
.L_x_126:
        /* <DEDUP_REMOVED lines=10> */
.L_x_129:
[----:B------:R-:W-:Y:S05]  /*67a0*/  BSYNC B1 ;  /* 0x0000000000017941 */ /* 0x000fea0003800000 */
.L_x_128:
        /* <DEDUP_REMOVED lines=10> */
.L_x_131:
[----:B------:R-:W-:Y:S05]  /*6850*/  BSYNC B1 ;  /* 0x0000000000017941 */ /* 0x000fea0003800000 */
.L_x_130:
        /* <DEDUP_REMOVED lines=10> */
.L_x_133:
[----:B------:R-:W-:Y:S05]  /*6900*/  BSYNC B1 ;  /* 0x0000000000017941 */ /* 0x000fea0003800000 */
.L_x_132:
        /* <DEDUP_REMOVED lines=9> */
.L_x_135:
[----:B------:R-:W-:Y:S05]  /*69a0*/  BSYNC B1 ;  /* 0x0000000000017941 */ /* 0x000fea0003800000 */
.L_x_134:
        /* <DEDUP_REMOVED lines=9> */
.L_x_137:
[----:B------:R-:W-:Y:S05]  /*6a40*/  BSYNC B1 ;  /* 0x0000000000017941 */ /* 0x000fea0003800000 */
.L_x_136:
        /* <DEDUP_REMOVED lines=9> */
.L_x_139:
[----:B------:R-:W-:Y:S05]  /*6ae0*/  BSYNC B1 ;  /* 0x0000000000017941 */ /* 0x000fea0003800000 */
.L_x_138:
        /* <DEDUP_REMOVED lines=9> */
.L_x_141:
[----:B------:R-:W-:Y:S05]  /*6b80*/  BSYNC B1 ;  /* 0x0000000000017941 */ /* 0x000fea0003800000 */
.L_x_140:
        /* <DEDUP_REMOVED lines=9> */
.L_x_143:
[----:B------:R-:W-:Y:S05]  /*6c20*/  BSYNC B1 ;  /* 0x0000000000017941 */ /* 0x000fea0003800000 */
.L_x_142:
        /* <DEDUP_REMOVED lines=9> */
.L_x_145:
[----:B------:R-:W-:Y:S05]  /*6cc0*/  BSYNC B1 ;  /* 0x0000000000017941 */ /* 0x000fea0003800000 */
.L_x_144:
        /* <DEDUP_REMOVED lines=9> */
.L_x_147:
[----:B------:R-:W-:Y:S05]  /*6d60*/  BSYNC B1 ;  /* 0x0000000000017941 */ /* 0x000fea0003800000 */
.L_x_146:
        /* <DEDUP_REMOVED lines=9> */
.L_x_149:
[----:B------:R-:W-:Y:S05]  /*6e00*/  BSYNC B1 ;  /* 0x0000000000017941 */ /* 0x000fea0003800000 */
.L_x_148:
        /* <DEDUP_REMOVED lines=9> */
.L_x_151:
[----:B------:R-:W-:Y:S05]  /*6ea0*/  BSYNC B1 ;  /* 0x0000000000017941 */ /* 0x000fea0003800000 */
.L_x_150:
        /* <DEDUP_REMOVED lines=9> */
.L_x_153:
[----:B------:R-:W-:Y:S05]  /*6f40*/  BSYNC B1 ;  /* 0x0000000000017941 */ /* 0x000fea0003800000 */
.L_x_152:
        /* <DEDUP_REMOVED lines=9> */
.L_x_155:
[----:B------:R-:W-:Y:S05]  /*6fe0*/  BSYNC B1 ;  /* 0x0000000000017941 */ /* 0x000fea0003800000 */
.L_x_154:
        /* <DEDUP_REMOVED lines=9> */
.L_x_157:
[----:B------:R-:W-:Y:S05]  /*7080*/  BSYNC B1 ;  /* 0x0000000000017941 */ /* 0x000fea0003800000 */
.L_x_156:
        /* <DEDUP_REMOVED lines=11> */
.L_x_159:
[----:B------:R-:W-:Y:S05]  /*7140*/  BSYNC B1 ;  /* 0x0000000000017941 */ /* 0x000fea0003800000 */
.L_x_158:
[----:B0----5:R-:W-:Y:S01]  /*7150*/  IMAD.U32 R185, R232, 0x10000, RZ ;  /* 0x00010000e8b97824 */ /* 0x021fe200078e00ff */
[----:B------:R-:W-:Y:S01]  /*7160*/  ISETP.GT.AND P2, PT, R0, 0x41, PT ;  /* 0x000000410000780c */ /* 0x000fe20003f44270 */
[----:B------:R-:W-:Y:S02]  /*7170*/  BSSY B1, `(.L_x_160) ;  /* 0x0000009000017945 */ /* 0x000fe40003800000 */
[----:B------:R-:W-:Y:S01]  /*7180*/  FMUL R185, R185, R16 ;  /* 0x00000010b9b97220 */ /* 0x000fe20000400000 */
[----:B------:R-:W-:Y:S02]  /*7190*/  ISETP.GT.AND P0, PT, R3, RZ, P2 ;  /* 0x000000ff0300720c */ /* 0x000fe40001704270 */
[----:B------:R-:W-:Y:S01]  /*71a0*/  P2R R186, PR, RZ, 0x4 ;  /* 0x00000004ffba7803 */ /* 0x000fe20000000000 */
[----:B------:R-:W-:-:S05]  /*71b0*/  FFMA R185, R168, R2, R185 ;  /* 0x00000002a8b97223 */ /* 0x000fca00000000b9 */
[----:B------:R-:W-:-:S05]  /*71c0*/  F2FP.BF16.F32.PACK_AB R185, RZ, R185 ;  /* 0x000000b9ffb9723e */ /* 0x000fca00000010ff */
[----:B------:R0:W-:Y:S01]  /*71d0*/  @P1 STG.E.U16 desc[UR48][R6.64+0x80], R185 ;  /* 0x000080b906001986 */ /* 0x0001e2000c101530 */
[----:B------:R-:W-:Y:S05]  /*71e0*/  @!P0 BRA `(.L_x_161) ;  /* 0x0000000000048947 */ /* 0x000fea0003800000 */
[----:B------:R0:W5:Y:S02]  /*71f0*/  LDG.E.LTC128B.U16 R232, desc[UR48][R4.64+0x82] ;  /* 0x0000823004e87981 */ /* 0x000164000c1e1520 */
.L_x_161:
[----:B------:R-:W-:Y:S05]  /*7200*/  BSYNC B1 ;  /* 0x0000000000017941 */ /* 0x000fea0003800000 */
.L_x_160:
        /* <DEDUP_REMOVED lines=9> */
.L_x_163:
[----:B------:R-:W-:Y:S05]  /*72a0*/  BSYNC B1 ;  /* 0x0000000000017941 */ /* 0x000fea0003800000 */
.L_x_162:
        /* <DEDUP_REMOVED lines=9> */
.L_x_165:
[----:B------:R-:W-:Y:S05]  /*7340*/  BSYNC B1 ;  /* 0x0000000000017941 */ /* 0x000fea0003800000 */
.L_x_164:
        /* <DEDUP_REMOVED lines=10> */
.L_x_167:
[----:B------:R-:W-:Y:S05]  /*73f0*/  BSYNC B1 ;  /* 0x0000000000017941 */ /* 0x000fea0003800000 */
.L_x_166:
        /* <DEDUP_REMOVED lines=10> */
.L_x_169:
[----:B------:R-:W-:Y:S05]  /*74a0*/  BSYNC B1 ;  /* 0x0000000000017941 */ /* 0x000fea0003800000 */
.L_x_168:
        /* <DEDUP_REMOVED lines=9> */
.L_x_171:
[----:B------:R-:W-:Y:S05]  /*7540*/  BSYNC B1 ;  /* 0x0000000000017941 */ /* 0x000fea0003800000 */
.L_x_170:
        /* <DEDUP_REMOVED lines=9> */
.L_x_173:
[----:B------:R-:W-:Y:S05]  /*75e0*/  BSYNC B1 ;  /* 0x0000000000017941 */ /* 0x000fea0003800000 */
.L_x_172:
        /* <DEDUP_REMOVED lines=10> */
.L_x_175:
[----:B------:R-:W-:Y:S05]  /*7690*/  BSYNC B1 ;  /* 0x0000000000017941 */ /* 0x000fea0003800000 */
.L_x_174:
        /* <DEDUP_REMOVED lines=10> */
.L_x_177:
[----:B------:R-:W-:Y:S05]  /*7740*/  BSYNC B1 ;  /* 0x0000000000017941 */ /* 0x000fea0003800000 */
.L_x_176:
        /* <DEDUP_REMOVED lines=9> */
.L_x_179:
[----:B------:R-:W-:Y:S05]  /*77e0*/  BSYNC B1 ;  /* 0x0000000000017941 */ /* 0x000fea0003800000 */
.L_x_178:
        /* <DEDUP_REMOVED lines=9> */
.L_x_181:
[----:B------:R-:W-:Y:S05]  /*7880*/  BSYNC B1 ;  /* 0x0000000000017941 */ /* 0x000fea0003800000 */
.L_x_180:
        /* <DEDUP_REMOVED lines=10> */
.L_x_183:
[----:B------:R-:W-:Y:S05]  /*7930*/  BSYNC B1 ;  /* 0x0000000000017941 */ /* 0x000fea0003800000 */
.L_x_182:
        /* <DEDUP_REMOVED lines=10> */
.L_x_185:
[----:B------:R-:W-:Y:S05]  /*79e0*/  BSYNC B1 ;  /* 0x0000000000017941 */ /* 0x000fea0003800000 */
.L_x_184:
        /* <DEDUP_REMOVED lines=9> */
.L_x_187:
[----:B------:R-:W-:Y:S05]  /*7a80*/  BSYNC B1 ;  /* 0x0000000000017941 */ /* 0x000fea0003800000 */
.L_x_186:
        /* <DEDUP_REMOVED lines=9> */
.L_x_189:
[----:B------:R-:W-:Y:S05]  /*7b20*/  BSYNC B1 ;  /* 0x0000000000017941 */ /* 0x000fea0003800000 */
.L_x_188:
        /* <DEDUP_REMOVED lines=10> */
.L_x_191:
[----:B------:R-:W-:Y:S05]  /*7bd0*/  BSYNC B1 ;  /* 0x0000000000017941 */ /* 0x000fea0003800000 */
.L_x_190:
        /* <DEDUP_REMOVED lines=10> */
.L_x_193:
[----:B------:R-:W-:Y:S05]  /*7c80*/  BSYNC B1 ;  /* 0x0000000000017941 */ /* 0x000fea0003800000 */
.L_x_192:
        /* <DEDUP_REMOVED lines=10> */
.L_x_195:
[----:B------:R-:W-:Y:S05]  /*7d30*/  BSYNC B1 ;  /* 0x0000000000017941 */ /* 0x000fea0003800000 */
.L_x_194:
        /* <DEDUP_REMOVED lines=10> */
.L_x_197:
[----:B------:R-:W-:Y:S05]  /*7de0*/  BSYNC B1 ;  /* 0x0000000000017941 */ /* 0x000fea0003800000 */
.L_x_196:
        /* <DEDUP_REMOVED lines=9> */
.L_x_199:
[----:B------:R-:W-:Y:S05]  /*7e80*/  BSYNC B1 ;  /* 0x0000000000017941 */ /* 0x000fea0003800000 */
.L_x_198:
        /* <DEDUP_REMOVED lines=9> */
.L_x_201:
[----:B------:R-:W-:Y:S05]  /*7f20*/  BSYNC B1 ;  /* 0x0000000000017941 */ /* 0x000fea0003800000 */
.L_x_200:
        /* <DEDUP_REMOVED lines=9> */
.L_x_203:
[----:B------:R-:W-:Y:S05]  /*7fc0*/  BSYNC B1 ;  /* 0x0000000000017941 */ /* 0x000fea0003800000 */
.L_x_202:
        /* <DEDUP_REMOVED lines=9> */
.L_x_205:
[----:B------:R-:W-:Y:S05]  /*8060*/  BSYNC B1 ;  /* 0x0000000000017941 */ /* 0x000fea0003800000 */
.L_x_204:
        /* <DEDUP_REMOVED lines=9> */
.L_x_207:
[----:B------:R-:W-:Y:S05]  /*8100*/  BSYNC B1 ;  /* 0x0000000000017941 */ /* 0x000fea0003800000 */
.L_x_206:
        /* <DEDUP_REMOVED lines=9> */
.L_x_209:
[----:B------:R-:W-:Y:S05]  /*81a0*/  BSYNC B1 ;  /* 0x0000000000017941 */ /* 0x000fea0003800000 */
.L_x_208:
        /* <DEDUP_REMOVED lines=9> */
.L_x_211:
[----:B------:R-:W-:Y:S05]  /*8240*/  BSYNC B1 ;  /* 0x0000000000017941 */ /* 0x000fea0003800000 */
.L_x_210:
        /* <DEDUP_REMOVED lines=9> */
.L_x_213:
[----:B------:R-:W-:Y:S05]  /*82e0*/  BSYNC B1 ;  /* 0x0000000000017941 */ /* 0x000fea0003800000 */
.L_x_212:
        /* <DEDUP_REMOVED lines=9> */
.L_x_215:
[----:B------:R-:W-:Y:S05]  /*8380*/  BSYNC B1 ;  /* 0x0000000000017941 */ /* 0x000fea0003800000 */
.L_x_214:
        /* <DEDUP_REMOVED lines=9> */
.L_x_217:
[----:B------:R-:W-:Y:S05]  /*8420*/  BSYNC B1 ;  /* 0x0000000000017941 */ /* 0x000fea0003800000 */
.L_x_216:
        /* <DEDUP_REMOVED lines=9> */
.L_x_219:
[----:B------:R-:W-:Y:S05]  /*84c0*/  BSYNC B1 ;  /* 0x0000000000017941 */ /* 0x000fea0003800000 */
.L_x_218:
        /* <DEDUP_REMOVED lines=9> */
.L_x_221:
[----:B------:R-:W-:Y:S05]  /*8560*/  BSYNC B1 ;  /* 0x0000000000017941 */ /* 0x000fea0003800000 */
.L_x_220:
        /* <DEDUP_REMOVED lines=11> */
.L_x_223:
[----:B------:R-:W-:Y:S05]  /*8620*/  BSYNC B1 ;  /* 0x0000000000017941 */ /* 0x000fea0003800000 */
.L_x_222:
        /* <DEDUP_REMOVED lines=11> */
.L_x_225:
[----:B------:R-:W-:Y:S05]  /*86e0*/  BSYNC B1 ;  /* 0x0000000000017941 */ /* 0x000fea0003800000 */
.L_x_224:
        /* <DEDUP_REMOVED lines=9> */
.L_x_227:
[----:B------:R-:W-:Y:S05]  /*8780*/  BSYNC B1 ;  /* 0x0000000000017941 */ /* 0x000fea0003800000 */
.L_x_226:
        /* <DEDUP_REMOVED lines=9> */
.L_x_229:
[----:B------:R-:W-:Y:S05]  /*8820*/  BSYNC B1 ;  /* 0x0000000000017941 */ /* 0x000fea0003800000 */
.L_x_228:
        /* <DEDUP_REMOVED lines=10> */
.L_x_231:
[----:B------:R-:W-:Y:S05]  /*88d0*/  BSYNC B1 ;  /* 0x0000000000017941 */ /* 0x000fea0003800000 */
.L_x_230:
        /* <DEDUP_REMOVED lines=10> */
.L_x_233:
[----:B------:R-:W-:Y:S05]  /*8980*/  BSYNC B1 ;  /* 0x0000000000017941 */ /* 0x000fea0003800000 */
.L_x_232:
        /* <DEDUP_REMOVED lines=9> */
.L_x_235:
[----:B------:R-:W-:Y:S05]  /*8a20*/  BSYNC B1 ;  /* 0x0000000000017941 */ /* 0x000fea0003800000 */
.L_x_234:
        /* <DEDUP_REMOVED lines=9> */
.L_x_237:
[----:B------:R-:W-:Y:S05]  /*8ac0*/  BSYNC B1 ;  /* 0x0000000000017941 */ /* 0x000fea0003800000 */
.L_x_236:
        /* <DEDUP_REMOVED lines=10> */
.L_x_239:
[----:B------:R-:W-:Y:S05]  /*8b70*/  BSYNC B1 ;  /* 0x0000000000017941 */ /* 0x000fea0003800000 */
.L_x_238:
        /* <DEDUP_REMOVED lines=10> */
.L_x_241:
[----:B------:R-:W-:Y:S05]  /*8c20*/  BSYNC B1 ;  /* 0x0000000000017941 */ /* 0x000fea0003800000 */
.L_x_240:
        /* <DEDUP_REMOVED lines=9> */
.L_x_243:
[----:B------:R-:W-:Y:S05]  /*8cc0*/  BSYNC B1 ;  /* 0x0000000000017941 */ /* 0x000fea0003800000 */
.L_x_242:
        /* <DEDUP_REMOVED lines=9> */
.L_x_245:
[----:B------:R-:W-:Y:S05]  /*8d60*/  BSYNC B1 ;  /* 0x0000000000017941 */ /* 0x000fea0003800000 */
.L_x_244:
        /* <DEDUP_REMOVED lines=10> */
.L_x_247:
[----:B------:R-:W-:Y:S05]  /*8e10*/  BSYNC B1 ;  /* 0x0000000000017941 */ /* 0x000fea0003800000 */
.L_x_246:
        /* <DEDUP_REMOVED lines=10> */
.L_x_249:
[----:B------:R-:W-:Y:S05]  /*8ec0*/  BSYNC B1 ;  /* 0x0000000000017941 */ /* 0x000fea0003800000 */
.L_x_248:
        /* <DEDUP_REMOVED lines=9> */
.L_x_251:
[----:B------:R-:W-:Y:S05]  /*8f60*/  BSYNC B1 ;  /* 0x0000000000017941 */ /* 0x000fea0003800000 */
.L_x_250:
        /* <DEDUP_REMOVED lines=9> */
.L_x_253:
[----:B------:R-:W-:Y:S05]  /*9000*/  BSYNC B1 ;  /* 0x0000000000017941 */ /* 0x000fea0003800000 */
.L_x_252:
        /* <DEDUP_REMOVED lines=10> */
.L_x_255:
[----:B------:R-:W-:Y:S05]  /*90b0*/  BSYNC B1 ;  /* 0x0000000000017941 */ /* 0x000fea0003800000 */
.L_x_254:
        /* <DEDUP_REMOVED lines=10> */
.L_x_257:
[----:B------:R-:W-:Y:S05]  /*9160*/  BSYNC B1 ;  /* 0x0000000000017941 */ /* 0x000fea0003800000 */
.L_x_256:
        /* <DEDUP_REMOVED lines=10> */
.L_x_259:
[----:B------:R-:W-:Y:S05]  /*9210*/  BSYNC B1 ;  /* 0x0000000000017941 */ /* 0x000fea0003800000 */
.L_x_258:
        /* <DEDUP_REMOVED lines=10> */
.L_x_261:
[----:B------:R-:W-:Y:S05]  /*92c0*/  BSYNC B1 ;  /* 0x0000000000017941 */ /* 0x000fea0003800000 */
.L_x_260:
        /* <DEDUP_REMOVED lines=9> */
.L_x_263:
[----:B------:R-:W-:Y:S05]  /*9360*/  BSYNC B1 ;  /* 0x0000000000017941 */ /* 0x000fea0003800000 */
.L_x_262:
        /* <DEDUP_REMOVED lines=9> */
.L_x_265:
[----:B------:R-:W-:Y:S05]  /*9400*/  BSYNC B1 ;  /* 0x0000000000017941 */ /* 0x000fea0003800000 */
.L_x_264:
        /* <DEDUP_REMOVED lines=9> */
.L_x_267:
[----:B------:R-:W-:Y:S05]  /*94a0*/  BSYNC B1 ;  /* 0x0000000000017941 */ /* 0x000fea0003800000 */
.L_x_266:
        /* <DEDUP_REMOVED lines=9> */
.L_x_269:
[----:B------:R-:W-:Y:S05]  /*9540*/  BSYNC B1 ;  /* 0x0000000000017941 */ /* 0x000fea0003800000 */
.L_x_268:
        /* <DEDUP_REMOVED lines=9> */
.L_x_271:
[----:B------:R-:W-:Y:S05]  /*95e0*/  BSYNC B1 ;  /* 0x0000000000017941 */ /* 0x000fea0003800000 */
.L_x_270:
        /* <DEDUP_REMOVED lines=9> */
.L_x_273:
[----:B------:R-:W-:Y:S05]  /*9680*/  BSYNC B1 ;  /* 0x0000000000017941 */ /* 0x000fea0003800000 */
.L_x_272:
        /* <DEDUP_REMOVED lines=9> */
.L_x_275:
[----:B------:R-:W-:Y:S05]  /*9720*/  BSYNC B1 ;  /* 0x0000000000017941 */ /* 0x000fea0003800000 */
.L_x_274:
        /* <DEDUP_REMOVED lines=9> */
.L_x_277:
[----:B------:R-:W-:Y:S05]  /*97c0*/  BSYNC B1 ;  /* 0x0000000000017941 */ /* 0x000fea0003800000 */
.L_x_276:
        /* <DEDUP_REMOVED lines=9> */
.L_x_279:
[----:B------:R-:W-:Y:S05]  /*9860*/  BSYNC B1 ;  /* 0x0000000000017941 */ /* 0x000fea0003800000 */
.L_x_278:
        /* <DEDUP_REMOVED lines=9> */
.L_x_281:
[----:B------:R-:W-:Y:S05]  /*9900*/  BSYNC B1 ;  /* 0x0000000000017941 */ /* 0x000fea0003800000 */
.L_x_280:
        /* <DEDUP_REMOVED lines=9> */
.L_x_283:
[----:B------:R-:W-:Y:S05]  /*99a0*/  BSYNC B1 ;  /* 0x0000000000017941 */ /* 0x000fea0003800000 */
.L_x_282:
        /* <DEDUP_REMOVED lines=9> */
.L_x_285:
[----:B------:R-:W-:Y:S05]  /*9a40*/  BSYNC B1 ;  /* 0x0000000000017941 */ /* 0x000fea0003800000 */
.L_x_284:
        /* <DEDUP_REMOVED lines=11> */
.L_x_287:
[----:B------:R-:W-:Y:S05]  /*9b00*/  BSYNC B1 ;  /* 0x0000000000017941 */ /* 0x000fea0003800000 */
.L_x_286:
[----:B-----5:R-:W-:Y:S01]  /*9b10*/  IMAD.U32 R121, R232, 0x10000, RZ ;  /* 0x00010000e8797824 */ /* 0x020fe200078e00ff */
[----:B------:R-:W-:Y:S01]  /*9b20*/  ISETP.GT.AND P2, PT, R0, 0x81, PT ;  /* 0x000000810000780c */ /* 0x000fe20003f44270 */
[----:B------:R-:W-:Y:S02]  /*9b30*/  BSSY B1, `(.L_x_288) ;  /* 0x0000009000017945 */ /* 0x000fe40003800000 */
[----:B------:R-:W-:Y:S01]  /*9b40*/  FMUL R121, R121, R16 ;  /* 0x0000001079797220 */ /* 0x000fe20000400000 */
[----:B------:R-:W-:Y:S02]  /*9b50*/  ISETP.GT.AND P0, PT, R3, RZ, P2 ;  /* 0x000000ff0300720c */ /* 0x000fe40001704270 */
[----:B0-----:R-:W-:Y:S01]  /*9b60*/  P2R R120, PR, RZ, 0x4 ;  /* 0x00000004ff787803 */ /* 0x001fe20000000000 */
[----:B------:R-:W-:-:S05]  /*9b70*/  FFMA R121, R104, R2, R121 ;  /* 0x0000000268797223 */ /* 0x000fca0000000079 */
[----:B------:R-:W-:-:S05]  /*9b80*/  F2FP.BF16.F32.PACK_AB R121, RZ, R121 ;  /* 0x00000079ff79723e */ /* 0x000fca00000010ff */
[----:B------:R0:W-:Y:S01]  /*9b90*/  @P1 STG.E.U16 desc[UR48][R6.64+0x100], R121 ;  /* 0x0001007906001986 */ /* 0x0001e2000c101530 */
[----:B------:R-:W-:Y:S05]  /*9ba0*/  @!P0 BRA `(.L_x_289) ;  /* 0x0000000000048947 */ /* 0x000fea0003800000 */
[----:B------:R0:W5:Y:S02]  /*9bb0*/  LDG.E.LTC128B.U16 R232, desc[UR48][R4.64+0x102] ;  /* 0x0001023004e87981 */ /* 0x000164000c1e1520 */
.L_x_289:
[----:B------:R-:W-:Y:S05]  /*9bc0*/  BSYNC B1 ;  /* 0x0000000000017941 */ /* 0x000fea0003800000 */
.L_x_288:
        /* <DEDUP_REMOVED lines=9> */
.L_x_291:
[----:B------:R-:W-:Y:S05]  /*9c60*/  BSYNC B1 ;  /* 0x0000000000017941 */ /* 0x000fea0003800000 */
.L_x_290:
        /* <DEDUP_REMOVED lines=9> */
.L_x_293:
[----:B------:R-:W-:Y:S05]  /*9d00*/  BSYNC B1 ;  /* 0x0000000000017941 */ /* 0x000fea0003800000 */
.L_x_292:
        /* <DEDUP_REMOVED lines=10> */
.L_x_295:
[----:B------:R-:W-:Y:S05]  /*9db0*/  BSYNC B1 ;  /* 0x0000000000017941 */ /* 0x000fea0003800000 */
.L_x_294:
        /* <DEDUP_REMOVED lines=10> */
.L_x_297:
[----:B------:R-:W-:Y:S05]  /*9e60*/  BSYNC B1 ;  /* 0x0000000000017941 */ /* 0x000fea0003800000 */
.L_x_296:
        /* <DEDUP_REMOVED lines=9> */
.L_x_299:
[----:B------:R-:W-:Y:S05]  /*9f00*/  BSYNC B1 ;  /* 0x0000000000017941 */ /* 0x000fea0003800000 */
.L_x_298:
        /* <DEDUP_REMOVED lines=9> */
.L_x_301:
[----:B------:R-:W-:Y:S05]  /*9fa0*/  BSYNC B1 ;  /* 0x0000000000017941 */ /* 0x000fea0003800000 */
.L_x_300:
        /* <DEDUP_REMOVED lines=10> */
.L_x_303:
[----:B------:R-:W-:Y:S05]  /*a050*/  BSYNC B1 ;  /* 0x0000000000017941 */ /* 0x000fea0003800000 */
.L_x_302:
        /* <DEDUP_REMOVED lines=10> */
.L_x_305:
[----:B------:R-:W-:Y:S05]  /*a100*/  BSYNC B1 ;  /* 0x0000000000017941 */ /* 0x000fea0003800000 */
.L_x_304:
        /* <DEDUP_REMOVED lines=9> */
.L_x_307:
[----:B------:R-:W-:Y:S05]  /*a1a0*/  BSYNC B1 ;  /* 0x0000000000017941 */ /* 0x000fea0003800000 */
.L_x_306:
        /* <DEDUP_REMOVED lines=9> */
.L_x_309:
[----:B------:R-:W-:Y:S05]  /*a240*/  BSYNC B1 ;  /* 0x0000000000017941 */ /* 0x000fea0003800000 */
.L_x_308:
        /* <DEDUP_REMOVED lines=10> */
.L_x_311:
[----:B------:R-:W-:Y:S05]  /*a2f0*/  BSYNC B1 ;  /* 0x0000000000017941 */ /* 0x000fea0003800000 */
.L_x_310:
        /* <DEDUP_REMOVED lines=10> */
.L_x_313:
[----:B------:R-:W-:Y:S05]  /*a3a0*/  BSYNC B1 ;  /* 0x0000000000017941 */ /* 0x000fea0003800000 */
.L_x_312:
        /* <DEDUP_REMOVED lines=9> */
.L_x_315:
[----:B------:R-:W-:Y:S05]  /*a440*/  BSYNC B1 ;  /* 0x0000000000017941 */ /* 0x000fea0003800000 */
.L_x_314:
        /* <DEDUP_REMOVED lines=9> */
.L_x_317:
[----:B------:R-:W-:Y:S05]  /*a4e0*/  BSYNC B1 ;  /* 0x0000000000017941 */ /* 0x000fea0003800000 */
.L_x_316:
        /* <DEDUP_REMOVED lines=10> */
.L_x_319:
[----:B------:R-:W-:Y:S05]  /*a590*/  BSYNC B1 ;  /* 0x0000000000017941 */ /* 0x000fea0003800000 */
.L_x_318:
        /* <DEDUP_REMOVED lines=10> */
.L_x_321:
[----:B------:R-:W-:Y:S05]  /*a640*/  BSYNC B1 ;  /* 0x0000000000017941 */ /* 0x000fea0003800000 */
.L_x_320:
        /* <DEDUP_REMOVED lines=10> */
.L_x_323:
[----:B------:R-:W-:Y:S05]  /*a6f0*/  BSYNC B1 ;  /* 0x0000000000017941 */ /* 0x000fea0003800000 */
.L_x_322:
        /* <DEDUP_REMOVED lines=10> */
.L_x_325:
[----:B------:R-:W-:Y:S05]  /*a7a0*/  BSYNC B1 ;  /* 0x0000000000017941 */ /* 0x000fea0003800000 */
.L_x_324:
        /* <DEDUP_REMOVED lines=9> */
.L_x_327:
[----:B------:R-:W-:Y:S05]  /*a840*/  BSYNC B1 ;  /* 0x0000000000017941 */ /* 0x000fea0003800000 */
.L_x_326:
        /* <DEDUP_REMOVED lines=9> */
.L_x_329:
[----:B------:R-:W-:Y:S05]  /*a8e0*/  BSYNC B1 ;  /* 0x0000000000017941 */ /* 0x000fea0003800000 */
.L_x_328:
        /* <DEDUP_REMOVED lines=9> */
.L_x_331:
[----:B------:R-:W-:Y:S05]  /*a980*/  BSYNC B1 ;  /* 0x0000000000017941 */ /* 0x000fea0003800000 */
.L_x_330:
        /* <DEDUP_REMOVED lines=9> */
.L_x_333:
[----:B------:R-:W-:Y:S05]  /*aa20*/  BSYNC B1 ;  /* 0x0000000000017941 */ /* 0x000fea0003800000 */
.L_x_332:
        /* <DEDUP_REMOVED lines=9> */
.L_x_335:
[----:B------:R-:W-:Y:S05]  /*aac0*/  BSYNC B1 ;  /* 0x0000000000017941 */ /* 0x000fea0003800000 */
.L_x_334:
        /* <DEDUP_REMOVED lines=9> */
.L_x_337:
[----:B------:R-:W-:Y:S05]  /*ab60*/  BSYNC B1 ;  /* 0x0000000000017941 */ /* 0x000fea0003800000 */
.L_x_336:
        /* <DEDUP_REMOVED lines=9> */
.L_x_339:
[----:B------:R-:W-:Y:S05]  /*ac00*/  BSYNC B1 ;  /* 0x0000000000017941 */ /* 0x000fea0003800000 */
.L_x_338:
        /* <DEDUP_REMOVED lines=9> */
.L_x_341:
[----:B------:R-:W-:Y:S05]  /*aca0*/  BSYNC B1 ;  /* 0x0000000000017941 */ /* 0x000fea0003800000 */
.L_x_340:
        /* <DEDUP_REMOVED lines=9> */
.L_x_343:
[----:B------:R-:W-:Y:S05]  /*ad40*/  BSYNC B1 ;  /* 0x0000000000017941 */ /* 0x000fea0003800000 */
.L_x_342:
        /* <DEDUP_REMOVED lines=9> */
.L_x_345:
[----:B------:R-:W-:Y:S05]  /*ade0*/  BSYNC B1 ;  /* 0x0000000000017941 */ /* 0x000fea0003800000 */
.L_x_344:
        /* <DEDUP_REMOVED lines=9> */
.L_x_347:
[----:B------:R-:W-:Y:S05]  /*ae80*/  BSYNC B1 ;  /* 0x0000000000017941 */ /* 0x000fea0003800000 */
.L_x_346:
        /* <DEDUP_REMOVED lines=9> */
.L_x_349:
[----:B------:R-:W-:Y:S05]  /*af20*/  BSYNC B1 ;  /* 0x0000000000017941 */ /* 0x000fea0003800000 */
.L_x_348:
        /* <DEDUP_REMOVED lines=11> */
.L_x_351:
[----:B------:R-:W-:Y:S05]  /*afe0*/  BSYNC B1 ;  /* 0x0000000000017941 */ /* 0x000fea0003800000 */
.L_x_350:
        /* <DEDUP_REMOVED lines=11> */
.L_x_353:
[----:B------:R-:W-:Y:S05]  /*b0a0*/  BSYNC B1 ;  /* 0x0000000000017941 */ /* 0x000fea0003800000 */
.L_x_352:
        /* <DEDUP_REMOVED lines=9> */
.L_x_355:
[----:B------:R-:W-:Y:S05]  /*b140*/  BSYNC B1 ;  /* 0x0000000000017941 */ /* 0x000fea0003800000 */
.L_x_354:
        /* <DEDUP_REMOVED lines=9> */
.L_x_357:
[----:B------:R-:W-:Y:S05]  /*b1e0*/  BSYNC B1 ;  /* 0x0000000000017941 */ /* 0x000fea0003800000 */
.L_x_356:
        /* <DEDUP_REMOVED lines=10> */
.L_x_359:
[----:B------:R-:W-:Y:S05]  /*b290*/  BSYNC B1 ;  /* 0x0000000000017941 */ /* 0x000fea0003800000 */
.L_x_358:
        /* <DEDUP_REMOVED lines=10> */
.L_x_361:
[----:B------:R-:W-:Y:S05]  /*b340*/  BSYNC B1 ;  /* 0x0000000000017941 */ /* 0x000fea0003800000 */
.L_x_360:
        /* <DEDUP_REMOVED lines=9> */
.L_x_363:
[----:B------:R-:W-:Y:S05]  /*b3e0*/  BSYNC B1 ;  /* 0x0000000000017941 */ /* 0x000fea0003800000 */
.L_x_362:
        /* <DEDUP_REMOVED lines=9> */
.L_x_365:
[----:B------:R-:W-:Y:S05]  /*b480*/  BSYNC B1 ;  /* 0x0000000000017941 */ /* 0x000fea0003800000 */
.L_x_364:
        /* <DEDUP_REMOVED lines=10> */
.L_x_367:
[----:B------:R-:W-:Y:S05]  /*b530*/  BSYNC B1 ;  /* 0x0000000000017941 */ /* 0x000fea0003800000 */
.L_x_366:
        /* <DEDUP_REMOVED lines=10> */
.L_x_369:
[----:B------:R-:W-:Y:S05]  /*b5e0*/  BSYNC B1 ;  /* 0x0000000000017941 */ /* 0x000fea0003800000 */
.L_x_368:
        /* <DEDUP_REMOVED lines=9> */
.L_x_371:
[----:B------:R-:W-:Y:S05]  /*b680*/  BSYNC B1 ;  /* 0x0000000000017941 */ /* 0x000fea0003800000 */
.L_x_370:
        /* <DEDUP_REMOVED lines=9> */
.L_x_373:
[----:B------:R-:W-:Y:S05]  /*b720*/  BSYNC B1 ;  /* 0x0000000000017941 */ /* 0x000fea0003800000 */
.L_x_372:
        /* <DEDUP_REMOVED lines=10> */
.L_x_375:
[----:B------:R-:W-:Y:S05]  /*b7d0*/  BSYNC B1 ;  /* 0x0000000000017941 */ /* 0x000fea0003800000 */
.L_x_374:
        /* <DEDUP_REMOVED lines=10> */
.L_x_377:
[----:B------:R-:W-:Y:S05]  /*b880*/  BSYNC B1 ;  /* 0x0000000000017941 */ /* 0x000fea0003800000 */
.L_x_376:
        /* <DEDUP_REMOVED lines=9> */
.L_x_379:
[----:B------:R-:W-:Y:S05]  /*b920*/  BSYNC B1 ;  /* 0x0000000000017941 */ /* 0x000fea0003800000 */
.L_x_378:
        /* <DEDUP_REMOVED lines=9> */
.L_x_381:
[----:B------:R-:W-:Y:S05]  /*b9c0*/  BSYNC B1 ;  /* 0x0000000000017941 */ /* 0x000fea0003800000 */
.L_x_380:
        /* <DEDUP_REMOVED lines=10> */
.L_x_383:
[----:B------:R-:W-:Y:S05]  /*ba70*/  BSYNC B1 ;  /* 0x0000000000017941 */ /* 0x000fea0003800000 */
.L_x_382:
        /* <DEDUP_REMOVED lines=10> */
.L_x_385:
[----:B------:R-:W-:Y:S05]  /*bb20*/  BSYNC B1 ;  /* 0x0000000000017941 */ /* 0x000fea0003800000 */
.L_x_384:
        /* <DEDUP_REMOVED lines=10> */
.L_x_387:
[----:B------:R-:W-:Y:S05]  /*bbd0*/  BSYNC B1 ;  /* 0x0000000000017941 */ /* 0x000fea0003800000 */
.L_x_386:
        /* <DEDUP_REMOVED lines=10> */
.L_x_389:
[----:B------:R-:W-:Y:S05]  /*bc80*/  BSYNC B1 ;  /* 0x0000000000017941 */ /* 0x000fea0003800000 */
.L_x_388:
        /* <DEDUP_REMOVED lines=9> */
.L_x_391:
[----:B------:R-:W-:Y:S05]  /*bd20*/  BSYNC B1 ;  /* 0x0000000000017941 */ /* 0x000fea0003800000 */
.L_x_390:
        /* <DEDUP_REMOVED lines=9> */
.L_x_393:
[----:B------:R-:W-:Y:S05]  /*bdc0*/  BSYNC B1 ;  /* 0x0000000000017941 */ /* 0x000fea0003800000 */
.L_x_392:
        /* <DEDUP_REMOVED lines=9> */
.L_x_395:
[----:B------:R-:W-:Y:S05]  /*be60*/  BSYNC B1 ;  /* 0x0000000000017941 */ /* 0x000fea0003800000 */
.L_x_394:
        /* <DEDUP_REMOVED lines=9> */
.L_x_397:
[----:B------:R-:W-:Y:S05]  /*bf00*/  BSYNC B1 ;  /* 0x0000000000017941 */ /* 0x000fea0003800000 */
.L_x_396:
        /* <DEDUP_REMOVED lines=9> */
.L_x_399:
[----:B------:R-:W-:Y:S05]  /*bfa0*/  BSYNC B1 ;  /* 0x0000000000017941 */ /* 0x000fea0003800000 */
.L_x_398:
        /* <DEDUP_REMOVED lines=9> */
.L_x_401:
[----:B------:R-:W-:Y:S05]  /*c040*/  BSYNC B1 ;  /* 0x0000000000017941 */ /* 0x000fea0003800000 */
.L_x_400:
        /* <DEDUP_REMOVED lines=9> */
.L_x_403:
[----:B------:R-:W-:Y:S05]  /*c0e0*/  BSYNC B1 ;  /* 0x0000000000017941 */ /* 0x000fea0003800000 */
.L_x_402:
        /* <DEDUP_REMOVED lines=9> */
.L_x_405:
[----:B------:R-:W-:Y:S05]  /*c180*/  BSYNC B1 ;  /* 0x0000000000017941 */ /* 0x000fea0003800000 */
.L_x_404:
        /* <DEDUP_REMOVED lines=9> */
.L_x_407:
[----:B------:R-:W-:Y:S05]  /*c220*/  BSYNC B1 ;  /* 0x0000000000017941 */ /* 0x000fea0003800000 */
.L_x_406:
        /* <DEDUP_REMOVED lines=9> */
.L_x_409:
[----:B------:R-:W-:Y:S05]  /*c2c0*/  BSYNC B1 ;  /* 0x0000000000017941 */ /* 0x000fea0003800000 */
.L_x_408:
        /* <DEDUP_REMOVED lines=9> */
.L_x_411:
[----:B------:R-:W-:Y:S05]  /*c360*/  BSYNC B1 ;  /* 0x0000000000017941 */ /* 0x000fea0003800000 */
.L_x_410:
        /* <DEDUP_REMOVED lines=9> */
.L_x_413:
[----:B------:R-:W-:Y:S05]  /*c400*/  BSYNC B1 ;  /* 0x0000000000017941 */ /* 0x000fea0003800000 */
.L_x_412:
        /* <DEDUP_REMOVED lines=11> */
.L_x_415:
[----:B------:R-:W-:Y:S05]  /*c4c0*/  BSYNC B1 ;  /* 0x0000000000017941 */ /* 0x000fea0003800000 */
.L_x_414:
        /* <DEDUP_REMOVED lines=11> */
.L_x_417:
[----:B------:R-:W-:Y:S05]  /*c580*/  BSYNC B1 ;  /* 0x0000000000017941 */ /* 0x000fea0003800000 */
.L_x_416:
        /* <DEDUP_REMOVED lines=9> */
.L_x_419:
[----:B------:R-:W-:Y:S05]  /*c620*/  BSYNC B1 ;  /* 0x0000000000017941 */ /* 0x000fea0003800000 */
.L_x_418:
        /* <DEDUP_REMOVED lines=9> */
.L_x_421:
[----:B------:R-:W-:Y:S05]  /*c6c0*/  BSYNC B1 ;  /* 0x0000000000017941 */ /* 0x000fea0003800000 */
.L_x_420:
        /* <DEDUP_REMOVED lines=10> */
.L_x_423:
[----:B------:R-:W-:Y:S05]  /*c770*/  BSYNC B1 ;  /* 0x0000000000017941 */ /* 0x000fea0003800000 */
.L_x_422:
        /* <DEDUP_REMOVED lines=10> */
.L_x_425:
[----:B------:R-:W-:Y:S05]  /*c820*/  BSYNC B1 ;  /* 0x0000000000017941 */ /* 0x000fea0003800000 */
.L_x_424:
        /* <DEDUP_REMOVED lines=9> */
.L_x_427:
[----:B------:R-:W-:Y:S05]  /*c8c0*/  BSYNC B1 ;  /* 0x0000000000017941 */ /* 0x000fea0003800000 */
.L_x_426:
        /* <DEDUP_REMOVED lines=9> */
.L_x_429:
[----:B------:R-:W-:Y:S05]  /*c960*/  BSYNC B1 ;  /* 0x0000000000017941 */ /* 0x000fea0003800000 */
.L_x_428:
        /* <DEDUP_REMOVED lines=10> */
.L_x_431:
[----:B------:R-:W-:Y:S05]  /*ca10*/  BSYNC B1 ;  /* 0x0000000000017941 */ /* 0x000fea0003800000 */
.L_x_430:
        /* <DEDUP_REMOVED lines=10> */
.L_x_433:
[----:B------:R-:W-:Y:S05]  /*cac0*/  BSYNC B1 ;  /* 0x0000000000017941 */ /* 0x000fea0003800000 */
.L_x_432:
        /* <DEDUP_REMOVED lines=9> */
.L_x_435:
[----:B------:R-:W-:Y:S05]  /*cb60*/  BSYNC B1 ;  /* 0x0000000000017941 */ /* 0x000fea0003800000 */
.L_x_434:
        /* <DEDUP_REMOVED lines=9> */
.L_x_437:
[----:B------:R-:W-:Y:S05]  /*cc00*/  BSYNC B1 ;  /* 0x0000000000017941 */ /* 0x000fea0003800000 */
.L_x_436:
        /* <DEDUP_REMOVED lines=10> */
.L_x_439:
[----:B------:R-:W-:Y:S05]  /*ccb0*/  BSYNC B1 ;  /* 0x0000000000017941 */ /* 0x000fea0003800000 */
.L_x_438:
        /* <DEDUP_REMOVED lines=10> */
.L_x_441:
[----:B------:R-:W-:Y:S05]  /*cd60*/  BSYNC B1 ;  /* 0x0000000000017941 */ /* 0x000fea0003800000 */
.L_x_440:
[----:B01---5:R-:W-:Y:S01]  /*cd70*/  IMAD.U32 R5, R232, 0x10000, RZ ;  /* 0x00010000e8057824 */ /* 0x023fe200078e00ff */
        /* <DEDUP_REMOVED lines=8> */
.L_x_443:
[----:B------:R-:W-:Y:S05]  /*ce00*/  BSYNC B1 ;  /* 0x0000000000017941 */ /* 0x000fea0003800000 */
.L_x_442:
[----:B-----5:R-:W-:Y:S01]  /*ce10*/  IMAD.U32 R5, R232, 0x10000, RZ ;  /* 0x00010000e8057824 */ /* 0x020fe200078e00ff */
[----:B------:R-:W-:Y:S01]  /*ce20*/  BSSY B1, `(.L_x_444) ;  /* 0x000000b000017945 */ /* 0x000fe20003800000 */
[----:B------:R-:W-:Y:S02]  /*ce30*/  @P5 IMAD.MOV.U32 R4, RZ, RZ, R10 ;  /* 0x000000ffff045224 */ /* 0x000fe400078e000a */
[----:B------:R-:W-:-:S04]  /*ce40*/  FMUL R5, R5, R16 ;  /* 0x0000001005057220 */ /* 0x000fc80000400000 */
[----:B------:R-:W-:-:S05]  /*ce50*/  FFMA R5, R54, R2, R5 ;  /* 0x0000000236057223 */ /* 0x000fca0000000005 */
[----:B------:R-:W-:-:S04]  /*ce60*/  F2FP.BF16.F32.PACK_AB R5, RZ, R5 ;  /* 0x00000005ff05723e */ /* 0x000fc800000010ff */
[----:B------:R-:W-:Y:S01]  /*ce70*/  PRMT R0, R5, 0x7610, R0 ;  /* 0x0000761005007816 */ /* 0x000fe20000000000 */
[----:B------:R-:W-:-:S05]  /*ce80*/  @P5 IMAD.MOV.U32 R5, RZ, RZ, R11 ;  /* 0x000000ffff055224 */ /* 0x000fca00078e000b */
[----:B------:R1:W-:Y:S01]  /*ce90*/  @P5 STG.E.U16 desc[UR48][R4.64+0x1b0], R0 ;  /* 0x0001b00004005986 */ /* 0x0003e2000c101530 */
[----:B------:R-:W-:-:S13]  /*cea0*/  ISETP.GT.AND P5, PT, R3, 0x8, P0 ;  /* 0x000000080300780c */ /* 0x000fda00007a4270 */
[----:B-1----:R-:W-:Y:S05]  /*ceb0*/  @!P5 BRA `(.L_x_445) ;  /* 0x000000000004d947 */ /* 0x002fea0003800000 */
[----:B------:R1:W5:Y:S02]  /*cec0*/  LDG.E.LTC128B.U16 R232, desc[UR48][R8.64+0x1b2] ;  /* 0x0001b23008e87981 */ /* 0x000364000c1e1520 */
.L_x_445:
[----:B------:R-:W-:Y:S05]  /*ced0*/  BSYNC B1 ;  /* 0x0000000000017941 */ /* 0x000fea0003800000 */
.L_x_444:
        /* <DEDUP_REMOVED lines=10> */
.L_x_447:
[----:B------:R-:W-:Y:S05]  /*cf80*/  BSYNC B1 ;  /* 0x0000000000017941 */ /* 0x000fea0003800000 */
.L_x_446:
        /* <DEDUP_REMOVED lines=10> */
.L_x_449:
[----:B------:R-:W-:Y:S05]  /*d030*/  BSYNC B1 ;  /* 0x0000000000017941 */ /* 0x000fea0003800000 */
.L_x_448:
        /* <DEDUP_REMOVED lines=10> */
.L_x_451:
[----:B------:R-:W-:Y:S05]  /*d0e0*/  BSYNC B1 ;  /* 0x0000000000017941 */ /* 0x000fea0003800000 */
.L_x_450:
        /* <DEDUP_REMOVED lines=10> */
.L_x_453:
[----:B------:R-:W-:Y:S05]  /*d190*/  BSYNC B1 ;  /* 0x0000000000017941 */ /* 0x000fea0003800000 */
.L_x_452:
        /* <DEDUP_REMOVED lines=9> */
.L_x_455:
[----:B------:R-:W-:Y:S05]  /*d230*/  BSYNC B1 ;  /* 0x0000000000017941 */ /* 0x000fea0003800000 */
.L_x_454:
        /* <DEDUP_REMOVED lines=9> */
.L_x_457:
[----:B------:R-:W-:Y:S05]  /*d2d0*/  BSYNC B1 ;  /* 0x0000000000017941 */ /* 0x000fea0003800000 */
.L_x_456:
        /* <DEDUP_REMOVED lines=9> */
.L_x_459:
[----:B------:R-:W-:Y:S05]  /*d370*/  BSYNC B1 ;  /* 0x0000000000017941 */ /* 0x000fea0003800000 */
.L_x_458:
        /* <DEDUP_REMOVED lines=9> */
.L_x_461:
[----:B------:R-:W-:Y:S05]  /*d410*/  BSYNC B1 ;  /* 0x0000000000017941 */ /* 0x000fea0003800000 */
.L_x_460:
        /* <DEDUP_REMOVED lines=9> */
.L_x_463:
[----:B------:R-:W-:Y:S05]  /*d4b0*/  BSYNC B1 ;  /* 0x0000000000017941 */ /* 0x000fea0003800000 */
.L_x_462:
        /* <DEDUP_REMOVED lines=9> */
.L_x_465:
[----:B------:R-:W-:Y:S05]  /*d550*/  BSYNC B1 ;  /* 0x0000000000017941 */ /* 0x000fea0003800000 */
.L_x_464:
        /* <DEDUP_REMOVED lines=9> */
.L_x_467:
[----:B------:R-:W-:Y:S05]  /*d5f0*/  BSYNC B1 ;  /* 0x0000000000017941 */ /* 0x000fea0003800000 */
.L_x_466:
        /* <DEDUP_REMOVED lines=9> */
.L_x_469:
[----:B------:R-:W-:Y:S05]  /*d690*/  BSYNC B1 ;  /* 0x0000000000017941 */ /* 0x000fea0003800000 */
.L_x_468:
        /* <DEDUP_REMOVED lines=9> */
.L_x_471:
[----:B------:R-:W-:Y:S05]  /*d730*/  BSYNC B1 ;  /* 0x0000000000017941 */ /* 0x000fea0003800000 */
.L_x_470:
        /* <DEDUP_REMOVED lines=9> */
.L_x_473:
[----:B------:R-:W-:Y:S05]  /*d7d0*/  BSYNC B1 ;  /* 0x0000000000017941 */ /* 0x000fea0003800000 */
.L_x_472:
        /* <DEDUP_REMOVED lines=9> */
.L_x_475:
[----:B------:R-:W-:Y:S05]  /*d870*/  BSYNC B1 ;  /* 0x0000000000017941 */ /* 0x000fea0003800000 */
.L_x_474:
        /* <DEDUP_REMOVED lines=9> */
.L_x_477:
[----:B------:R-:W-:Y:S05]  /*d910*/  BSYNC B1 ;  /* 0x0000000000017941 */ /* 0x000fea0003800000 */
.L_x_476:
[----:B------:R-:W-:Y:S05]  /*d920*/  @!P0 BRA `(.L_x_478) ;  /* 0x0000004000508947 */ /* 0x000fea0003800000 */
[----:B-----5:R-:W-:-:S04]  /*d930*/  IMAD.U32 R3, R232, 0x10000, RZ ;  /* 0x00010000e8037824 */ /* 0x020fc800078e00ff */
[----:B0-----:R-:W-:-:S04]  /*d940*/  FMUL R0, R3, R16 ;  /* 0x0000001003007220 */ /* 0x001fc80000400000 */
[----:B------:R-:W-:-:S05]  /*d950*/  FFMA R0, R39, R2, R0 ;  /* 0x0000000227007223 */ /* 0x000fca0000000000 */
[----:B------:R-:W-:-:S05]  /*d960*/  F2FP.BF16.F32.PACK_AB R0, RZ, R0 ;  /* 0x00000000ff00723e */ /* 0x000fca00000010ff */
[----:B------:R0:W-:Y:S01]  /*d970*/  STG.E.U16 desc[UR48][R20.64+0x1b2], R0 ;  /* 0x0001b20014007986 */ /* 0x0001e2000c101530 */
[----:B------:R-:W-:Y:S05]  /*d980*/  BRA `(.L_x_478) ;  /* 0x0000004000387947 */ /* 0x000fea0003800000 */
.L_x_35:
[----:B------:R-:W2:Y:S01]  /*d990*/  LDL.LU R6, [R1+0x4] ;  /* 0x0000040001067983 */ /* 0x000ea20000300800 */
[----:B------:R-:W-:-:S03]  /*d9a0*/  ULDC.64 UR4, c[0x0][0x5c0] ;  /* 0x0001700000047ab9 */ /* 0x000fc60000000a00 */
[----:B------:R-:W3:Y:S04]  /*d9b0*/  LDL.LU R7, [R1] ;  /* 0x0000000001077983 */ /* 0x000ee80000300800 */
[----:B------:R-:W5:Y:S04]  /*d9c0*/  LDL.LU R235, [R1+0x18] ;  /* 0x0000180001eb7983 */ /* 0x000f680000300800 */
[----:B------:R-:W5:Y:S01]  /*d9d0*/  LDL.LU R234, [R1+0x1c] ;  /* 0x00001c0001ea7983 */ /* 0x000f620000300800 */
[----:B------:R-:W-:-:S03]  /*d9e0*/  LEA R4, P1, R8, UR4, 0x1 ;  /* 0x0000000408047c11 */ /* 0x000fc6000f8208ff */
[----:B------:R-:W5:Y:S04]  /*d9f0*/  LDL.LU R233, [R1+0x20] ;  /* 0x0000200001e97983 */ /* 0x000f680000300800 */
[----:B------:R-:W5:Y:S04]  /*da00*/  LDL.LU R232, [R1+0x24] ;  /* 0x0000240001e87983 */ /* 0x000f680000300800 */
[----:B------:R-:W5:Y:S04]  /*da10*/  LDL.LU R21, [R1+0x28] ;  /* 0x0000280001157983 */ /* 0x000f680000300800 */
[----:B------:R-:W5:Y:S01]  /*da20*/  LDL.LU R20, [R1+0x2c] ;  /* 0x00002c0001147983 */ /* 0x000f620000300800 */
[----:B------:R-:W-:-:S03]  /*da30*/  LEA.HI.X R5, R8, UR5, R11, 0x1, P1 ;  /* 0x0000000508057c11 */ /* 0x000fc600088f0c0b */
[----:B------:R-:W5:Y:S04]  /*da40*/  LDL.LU R19, [R1+0x30] ;  /* 0x0000300001137983 */ /* 0x000f680000300800 */
[----:B------:R-:W5:Y:S04]  /*da50*/  LDL.LU R18, [R1+0x34] ;  /* 0x0000340001127983 */ /* 0x000f680000300800 */
[----:B------:R-:W5:Y:S04]  /*da60*/  LDL.LU R15, [R1+0x38] ;  /* 0x00003800010f7983 */ /* 0x000f680000300800 */
[----:B------:R-:W5:Y:S04]  /*da70*/  LDL.LU R14, [R1+0x3c] ;  /* 0x00003c00010e7983 */ /* 0x000f680000300800 */
[----:B------:R-:W5:Y:S04]  /*da80*/  LDL.LU R8, [R1+0x8] ;  /* 0x0000080001087983 */ /* 0x000f680000300800 */
[----:B------:R-:W5:Y:S01]  /*da90*/  LDL.LU R9, [R1+0xc] ;  /* 0x00000c0001097983 */ /* 0x000f620000300800 */
[----:B------:R-:W-:Y:S01]  /*daa0*/  ISETP.GT.AND P3, PT, R0, 0x1, PT ;  /* 0x000000010000780c */ /* 0x000fe20003f64270 */
[----:B------:R-:W-:-:S02]  /*dab0*/  USHF.L.U32 UR11, UR8, 0x4, URZ ;  /* 0x00000004080b7899 */ /* 0x000fc4000800063f */
[----:B------:R-:W-:Y:S01]  /*dac0*/  USHF.L.U64.HI UR5, UR8, 0x4, UR9 ;  /* 0x0000000408057899 */ /* 0x000fe20008010209 */
[----:B------:R-:W-:Y:S02]  /*dad0*/  ISETP.GT.AND P1, PT, R3, RZ, P3 ;  /* 0x000000ff0300720c */ /* 0x000fe40001f24270 */
[----:B----4-:R-:W-:Y:S01]  /*dae0*/  LOP3.LUT R17, R17, 0xfffffff7, RZ, 0xc0, !PT ;  /* 0xfffffff711117812 */ /* 0x010fe200078ec0ff */
[-C--:B------:R-:W-:Y:S01]  /*daf0*/  FMUL R216, R216, R2.reuse ;  /* 0x00000002d8d87220 */ /* 0x080fe20000400000 */
[-C--:B------:R-:W-:Y:S01]  /*db00*/  FMUL R217, R217, R2.reuse ;  /* 0x00000002d9d97220 */ /* 0x080fe20000400000 */
[-C--:B------:R-:W-:Y:S01]  /*db10*/  FMUL R218, R218, R2.reuse ;  /* 0x00000002dada7220 */ /* 0x080fe20000400000 */
[-C--:B------:R-:W-:Y:S01]  /*db20*/  FMUL R219, R219, R2.reuse ;  /* 0x00000002dbdb7220 */ /* 0x080fe20000400000 */
[-C--:B--2---:R-:W-:Y:S01]  /*db30*/  FMUL R6, R6, R2.reuse ;  /* 0x0000000206067220 */ /* 0x084fe20000400000 */
[----:B---3--:R-:W-:-:S04]  /*db40*/  FMUL R7, R7, R2 ;  /* 0x0000000207077220 */ /* 0x008fc80000400000 */
[----:B------:R-:W-:-:S04]  /*db50*/  F2FP.BF16.F32.PACK_AB R6, RZ, R6 ;  /* 0x00000006ff06723e */ /* 0x000fc800000010ff */
[----:B------:R-:W-:Y:S02]  /*db60*/  PRMT R10, R6, 0x7610, R10 ;  /* 0x00007610060a7816 */ /* 0x000fe4000000000a */
[----:B------:R-:W-:-:S03]  /*db70*/  F2FP.BF16.F32.PACK_AB R7, RZ, R7 ;  /* 0x00000007ff07723e */ /* 0x000fc600000010ff */
[----:B------:R-:W-:Y:S01]  /*db80*/  @P1 STG.E.U16 desc[UR48][R4.64+0x2], R10 ;  /* 0x0000020a04001986 */ /* 0x000fe2000c101530 */
[----:B------:R-:W-:-:S03]  /*db90*/  IADD3 R6, P1, R4, UR11, RZ ;  /* 0x0000000b04067c10 */ /* 0x000fc6000ff3e0ff */
[----:B------:R0:W-:Y:S01]  /*dba0*/  @P2 STG.E.U16 desc[UR48][R4.64], R7 ;  /* 0x0000000704002986 */ /* 0x0001e2000c101530 */
[----:B------:R-:W-:Y:S02]  /*dbb0*/  ISETP.GT.AND P2, PT, R3, 0x8, P0 ;  /* 0x000000080300780c */ /* 0x000fe40000744270 */
[----:B0-----:R-:W-:Y:S01]  /*dbc0*/  IADD3.X R7, R5, UR5, RZ, P1, !PT ;  /* 0x0000000505077c10 */ /* 0x001fe20008ffe4ff */
[-C--:B-----5:R-:W-:Y:S01]  /*dbd0*/  FMUL R8, R8, R2.reuse ;  /* 0x0000000208087220 */ /* 0x0a0fe20000400000 */
[----:B------:R-:W-:-:S04]  /*dbe0*/  FMUL R9, R9, R2 ;  /* 0x0000000209097220 */ /* 0x000fc80000400000 */
[----:B------:R-:W-:Y:S02]  /*dbf0*/  F2FP.BF16.F32.PACK_AB R8, RZ, R8 ;  /* 0x00000008ff08723e */ /* 0x000fe400000010ff */
[----:B------:R-:W-:Y:S02]  /*dc00*/  F2FP.BF16.F32.PACK_AB R9, RZ, R9 ;  /* 0x00000009ff09723e */ /* 0x000fe400000010ff */
[----:B------:R-:W-:Y:S02]  /*dc10*/  PRMT R11, R8, 0x7610, R11 ;  /* 0x00007610080b7816 */ /* 0x000fe4000000000b */
[----:B------:R-:W2:Y:S01]  /*dc20*/  LDL.LU R8, [R1+0x10] ;  /* 0x0000100001087983 */ /* 0x000ea20000300800 */
[----:B------:R-:W-:Y:S02]  /*dc30*/  PRMT R12, R9, 0x7610, R12 ;  /* 0x00007610090c7816 */ /* 0x000fe4000000000c */
[----:B------:R-:W-:Y:S01]  /*dc40*/  ISETP.GT.AND P1, PT, R3, 0x8, P3 ;  /* 0x000000080300780c */ /* 0x000fe20001f24270 */
[----:B------:R-:W3:Y:S04]  /*dc50*/  LDL.LU R9, [R1+0x14] ;  /* 0x0000140001097983 */ /* 0x000ee80000300800 */
[----:B------:R0:W-:Y:S01]  /*dc60*/  @P2 STG.E.U16 desc[UR48][R6.64], R11 ;  /* 0x0000000b06002986 */ /* 0x0001e2000c101530 */
[----:B------:R-:W-:-:S07]  /*dc70*/  ISETP.GT.AND P2, PT, R0, 0x9, PT ;  /* 0x000000090000780c */ /* 0x000fce0003f44270 */
[----:B------:R1:W-:Y:S01]  /*dc80*/  @P1 STG.E.U16 desc[UR48][R6.64+0x2], R12 ;  /* 0x0000020c06001986 */ /* 0x0003e2000c101530 */
[----:B------:R-:W-:Y:S02]  /*dc90*/  ISETP.GT.AND P1, PT, R0, 0x8, PT ;  /* 0x000000080000780c */ /* 0x000fe40003f24270 */
[C---:B------:R-:W-:Y:S02]  /*dca0*/  ISETP.GT.AND P4, PT, R3.reuse, RZ, P2 ;  /* 0x000000ff0300720c */ /* 0x040fe40001784270 */
[C---:B------:R-:W-:Y:S02]  /*dcb0*/  ISETP.GT.AND P3, PT, R3.reuse, RZ, P1 ;  /* 0x000000ff0300720c */ /* 0x040fe40000f64270 */
[----:B------:R-:W-:-:S07]  /*dcc0*/  ISETP.GT.AND P5, PT, R3, 0x8, P1 ;  /* 0x000000080300780c */ /* 0x000fce0000fa4270 */
[----:B------:R-:W-:Y:S01]  /*dcd0*/  @P1 LOP3.LUT R17, R17, 0x8, RZ, 0xfc, !PT ;  /* 0x0000000811111812 */ /* 0x000fe200078efcff */
[----:B------:R-:W-:Y:S01]  /*dce0*/  UIMAD UR4, UR9, 0xf0, URZ ;  /* 0x000000f0090478a4 */ /* 0x000fe2000f8e023f */
[----:B------:R-:W-:Y:S02]  /*dcf0*/  F2FP.BF16.F32.PACK_AB R216, RZ, R216 ;  /* 0x000000d8ffd8723e */ /* 0x000fe400000010ff */
[----:B------:R-:W-:Y:S02]  /*dd00*/  F2FP.BF16.F32.PACK_AB R217, RZ, R217 ;  /* 0x000000d9ffd9723e */ /* 0x000fe400000010ff */
[----:B------:R-:W-:Y:S02]  /*dd10*/  F2FP.BF16.F32.PACK_AB R218, RZ, R218 ;  /* 0x000000daffda723e */ /* 0x000fe400000010ff */
[----:B------:R-:W-:Y:S01]  /*dd20*/  F2FP.BF16.F32.PACK_AB R219, RZ, R219 ;  /* 0x000000dbffdb723e */ /* 0x000fe200000010ff */
[----:B------:R-:W-:-:S05]  /*dd30*/  FMUL R220, R220, R2 ;  /* 0x00000002dcdc7220 */ /* 0x000fca0000400000 */
[----:B------:R-:W-:Y:S01]  /*dd40*/  F2FP.BF16.F32.PACK_AB R220, RZ, R220 ;  /* 0x000000dcffdc723e */ /* 0x000fe200000010ff */
[----:B------:R-:W-:-:S05]  /*dd50*/  FMUL R221, R221, R2 ;  /* 0x00000002dddd7220 */ /* 0x000fca0000400000 */
[----:B------:R-:W-:Y:S01]  /*dd60*/  F2FP.BF16.F32.PACK_AB R221, RZ, R221 ;  /* 0x000000ddffdd723e */ /* 0x000fe200000010ff */
[-C--:B------:R-:W-:Y:S01]  /*dd70*/  FMUL R222, R222, R2.reuse ;  /* 0x00000002dede7220 */ /* 0x080fe20000400000 */
[-C--:B------:R-:W-:Y:S01]  /*dd80*/  FMUL R223, R223, R2.reuse ;  /* 0x00000002dfdf7220 */ /* 0x080fe20000400000 */
[----:B------:R-:W-:-:S03]  /*dd90*/  FMUL R224, R224, R2 ;  /* 0x00000002e0e07220 */ /* 0x000fc60000400000 */
[----:B------:R-:W-:Y:S02]  /*dda0*/  F2FP.BF16.F32.PACK_AB R222, RZ, R222 ;  /* 0x000000deffde723e */ /* 0x000fe400000010ff */
[----:B------:R-:W-:Y:S02]  /*ddb0*/  F2FP.BF16.F32.PACK_AB R223, RZ, R223 ;  /* 0x000000dfffdf723e */ /* 0x000fe400000010ff */
[----:B------:R-:W-:Y:S01]  /*ddc0*/  F2FP.BF16.F32.PACK_AB R224, RZ, R224 ;  /* 0x000000e0ffe0723e */ /* 0x000fe200000010ff */
[-C--:B--2---:R-:W-:Y:S01]  /*ddd0*/  FMUL R8, R8, R2.reuse ;  /* 0x0000000208087220 */ /* 0x084fe20000400000 */
[----:B---3--:R-:W-:-:S04]  /*dde0*/  FMUL R9, R9, R2 ;  /* 0x0000000209097220 */ /* 0x008fc80000400000 */
[----:B------:R-:W-:Y:S02]  /*ddf0*/  F2FP.BF16.F32.PACK_AB R8, RZ, R8 ;  /* 0x00000008ff08723e */ /* 0x000fe400000010ff */
[----:B------:R-:W-:Y:S01]  /*de00*/  F2FP.BF16.F32.PACK_AB R10, RZ, R9 ;  /* 0x00000009ff0a723e */ /* 0x000fe200000010ff */
[----:B------:R-:W-:Y:S01]  /*de10*/  FMUL R9, R235, R2 ;  /* 0x00000002eb097220 */ /* 0x000fe20000400000 */
[----:B0-----:R-:W-:-:S04]  /*de20*/  PRMT R11, R8, 0x7610, R11 ;  /* 0x00007610080b7816 */ /* 0x001fc8000000000b */
[----:B------:R-:W-:Y:S01]  /*de30*/  F2FP.BF16.F32.PACK_AB R9, RZ, R9 ;  /* 0x00000009ff09723e */ /* 0x000fe200000010ff */
[----:B------:R-:W-:Y:S01]  /*de40*/  @P3 STG.E.U16 desc[UR48][R4.64+0x10], R11 ;  /* 0x0000100b04003986 */ /* 0x000fe2000c101530 */
[----:B------:R-:W-:Y:S02]  /*de50*/  FMUL R8, R234, R2 ;  /* 0x00000002ea087220 */ /* 0x000fe40000400000 */
[----:B-1----:R-:W-:Y:S01]  /*de60*/  PRMT R12, R9, 0x7610, R12 ;  /* 0x00007610090c7816 */ /* 0x002fe2000000000c */
[----:B------:R0:W-:Y:S01]  /*de70*/  @P4 STG.E.U16 desc[UR48][R4.64+0x12], R10 ;  /* 0x0000120a04004986 */ /* 0x0001e2000c101530 */
[----:B------:R-:W-:Y:S02]  /*de80*/  ISETP.GT.AND P3, PT, R0, 0x10, PT ;  /* 0x000000100000780c */ /* 0x000fe40003f64270 */
[C---:B------:R-:W-:Y:S01]  /*de90*/  ISETP.GT.AND P4, PT, R3.reuse, 0x8, P2 ;  /* 0x000000080300780c */ /* 0x040fe20001784270 */
[----:B------:R-:W-:Y:S01]  /*dea0*/  @P5 STG.E.U16 desc[UR48][R6.64+0x10], R12 ;  /* 0x0000100c06005986 */ /* 0x000fe2000c101530 */
[----:B------:R-:W-:-:S02]  /*deb0*/  ISETP.GT.AND P5, PT, R3, RZ, P3 ;  /* 0x000000ff0300720c */ /* 0x000fc40001fa4270 */
[----:B------:R-:W-:Y:S01]  /*dec0*/  F2FP.BF16.F32.PACK_AB R8, RZ, R8 ;  /* 0x00000008ff08723e */ /* 0x000fe200000010ff */
[----:B------:R-:W-:-:S03]  /*ded0*/  FMUL R9, R233, R2 ;  /* 0x00000002e9097220 */ /* 0x000fc60000400000 */
[----:B------:R-:W-:Y:S02]  /*dee0*/  PRMT R13, R8, 0x7610, R13 ;  /* 0x00007610080d7816 */ /* 0x000fe4000000000d */
[----:B------:R-:W-:-:S03]  /*def0*/  F2FP.BF16.F32.PACK_AB R9, RZ, R9 ;  /* 0x00000009ff09723e */ /* 0x000fc600000010ff */
[----:B------:R-:W-:Y:S01]  /*df00*/  @P4 STG.E.U16 desc[UR48][R6.64+0x12], R13 ;  /* 0x0000120d06004986 */ /* 0x000fe2000c101530 */
[----:B------:R-:W-:Y:S01]  /*df10*/  ISETP.GT.AND P4, PT, R0, 0x11, PT ;  /* 0x000000110000780c */ /* 0x000fe20003f84270 */
[----:B------:R-:W-:Y:S02]  /*df20*/  FMUL R8, R232, R2 ;  /* 0x00000002e8087220 */ /* 0x000fe40000400000 */
[----:B------:R1:W-:Y:S01]  /*df30*/  @P5 STG.E.U16 desc[UR48][R4.64+0x20], R9 ;  /* 0x0000200904005986 */ /* 0x0003e2000c101530 */
[----:B------:R-:W-:Y:S02]  /*df40*/  ISETP.GT.AND P5, PT, R3, RZ, P4 ;  /* 0x000000ff0300720c */ /* 0x000fe400027a4270 */
[----:B------:R-:W-:-:S04]  /*df50*/  F2FP.BF16.F32.PACK_AB R8, RZ, R8 ;  /* 0x00000008ff08723e */ /* 0x000fc800000010ff */
[----:B0-----:R-:W-:Y:S01]  /*df60*/  PRMT R10, R8, 0x7610, R10 ;  /* 0x00007610080a7816 */ /* 0x001fe2000000000a */
[----:B------:R-:W-:-:S06]  /*df70*/  FMUL R8, R21, R2 ;  /* 0x0000000215087220 */ /* 0x000fcc0000400000 */
[----:B------:R0:W-:Y:S01]  /*df80*/  @P5 STG.E.U16 desc[UR48][R4.64+0x22], R10 ;  /* 0x0000220a04005986 */ /* 0x0001e2000c101530 */
[----:B------:R-:W-:Y:S02]  /*df90*/  ISETP.GT.AND P5, PT, R3, 0x8, P3 ;  /* 0x000000080300780c */ /* 0x000fe40001fa4270 */
[----:B------:R-:W-:-:S04]  /*dfa0*/  F2FP.BF16.F32.PACK_AB R8, RZ, R8 ;  /* 0x00000008ff08723e */ /* 0x000fc800000010ff */
[----:B------:R-:W-:Y:S01]  /*dfb0*/  PRMT R11, R8, 0x7610, R11 ;  /* 0x00007610080b7816 */ /* 0x000fe2000000000b */
[----:B------:R-:W-:-:S06]  /*dfc0*/  FMUL R8, R20, R2 ;  /* 0x0000000214087220 */ /* 0x000fcc0000400000 */
[----:B------:R2:W-:Y:S01]  /*dfd0*/  @P5 STG.E.U16 desc[UR48][R6.64+0x20], R11 ;  /* 0x0000200b06005986 */ /* 0x0005e2000c101530 */
[----:B------:R-:W-:Y:S02]  /*dfe0*/  ISETP.GT.AND P5, PT, R3, 0x8, P4 ;  /* 0x000000080300780c */ /* 0x000fe400027a4270 */
[----:B-1----:R-:W-:Y:S01]  /*dff0*/  F2FP.BF16.F32.PACK_AB R9, RZ, R8 ;  /* 0x00000008ff09723e */ /* 0x002fe200000010ff */
[----:B------:R-:W-:-:S10]  /*e000*/  FMUL R8, R19, R2 ;  /* 0x0000000213087220 */ /* 0x000fd40000400000 */
[----:B------:R1:W-:Y:S01]  /*e010*/  @P5 STG.E.U16 desc[UR48][R6.64+0x22], R9 ;  /* 0x0000220906005986 */ /* 0x0003e2000c101530 */
[----:B------:R-:W-:-:S04]  /*e020*/  ISETP.GT.AND P5, PT, R0, 0x18, PT ;  /* 0x000000180000780c */ /* 0x000fc80003fa4270 */
[----:B------:R-:W-:Y:S02]  /*e030*/  ISETP.GT.AND P6, PT, R3, RZ, P5 ;  /* 0x000000ff0300720c */ /* 0x000fe40002fc4270 */
[----:B------:R-:W-:-:S04]  /*e040*/  F2FP.BF16.F32.PACK_AB R8, RZ, R8 ;  /* 0x00000008ff08723e */ /* 0x000fc800000010ff */
[----:B0-----:R-:W-:Y:S01]  /*e050*/  PRMT R10, R8, 0x7610, R10 ;  /* 0x00007610080a7816 */ /* 0x001fe2000000000a */
[----:B------:R-:W-:-:S06]  /*e060*/  FMUL R8, R18, R2 ;  /* 0x0000000212087220 */ /* 0x000fcc0000400000 */
[----:B------:R-:W-:Y:S01]  /*e070*/  @P6 STG.E.U16 desc[UR48][R4.64+0x30], R10 ;  /* 0x0000300a04006986 */ /* 0x000fe2000c101530 */
[----:B------:R-:W-:-:S04]  /*e080*/  ISETP.GT.AND P6, PT, R0, 0x19, PT ;  /* 0x000000190000780c */ /* 0x000fc80003fc4270 */
[----:B------:R-:W-:Y:S02]  /*e090*/  ISETP.GT.AND P1, PT, R3, RZ, P6 ;  /* 0x000000ff0300720c */ /* 0x000fe40003724270 */
[----:B------:R-:W-:-:S04]  /*e0a0*/  F2FP.BF16.F32.PACK_AB R8, RZ, R8 ;  /* 0x00000008ff08723e */ /* 0x000fc800000010ff */
[----:B--2---:R-:W-:Y:S01]  /*e0b0*/  PRMT R11, R8, 0x7610, R11 ;  /* 0x00007610080b7816 */ /* 0x004fe2000000000b */
[----:B------:R-:W-:-:S06]  /*e0c0*/  FMUL R8, R15, R2 ;  /* 0x000000020f087220 */ /* 0x000fcc0000400000 */
[----:B------:R0:W-:Y:S01]  /*e0d0*/  @P1 STG.E.U16 desc[UR48][R4.64+0x32], R11 ;  /* 0x0000320b04001986 */ /* 0x0001e2000c101530 */
[----:B------:R-:W-:Y:S02]  /*e0e0*/  ISETP.GT.AND P1, PT, R3, 0x8, P5 ;  /* 0x000000080300780c */ /* 0x000fe40002f24270 */
[----:B------:R-:W-:-:S04]  /*e0f0*/  F2FP.BF16.F32.PACK_AB R8, RZ, R8 ;  /* 0x00000008ff08723e */ /* 0x000fc800000010ff */
[----:B-1----:R-:W-:Y:S01]  /*e100*/  PRMT R9, R8, 0x7610, R9 ;  /* 0x0000761008097816 */ /* 0x002fe20000000009 */
[----:B------:R-:W-:-:S06]  /*e110*/  FMUL R8, R14, R2 ;  /* 0x000000020e087220 */ /* 0x000fcc0000400000 */
[----:B------:R-:W-:Y:S01]  /*e120*/  @P1 STG.E.U16 desc[UR48][R6.64+0x30], R9 ;  /* 0x0000300906001986 */ /* 0x000fe2000c101530 */
[----:B------:R-:W-:Y:S02]  /*e130*/  ISETP.GT.AND P1, PT, R3, 0x8, P6 ;  /* 0x000000080300780c */ /* 0x000fe40003724270 */
[----:B------:R-:W-:Y:S01]  /*e140*/  F2FP.BF16.F32.PACK_AB R8, RZ, R8 ;  /* 0x00000008ff08723e */ /* 0x000fe200000010ff */
[----:B0-----:R-:W-:-:S04]  /*e150*/  IMAD.U32 R11, RZ, RZ, UR8 ;  /* 0x00000008ff0b7e24 */ /* 0x001fc8000f8e00ff */
[----:B------:R-:W-:-:S06]  /*e160*/  IMAD.WIDE.U32 R10, R11, 0xf0, R6 ;  /* 0x000000f00b0a7825 */ /* 0x000fcc00078e0006 */
[----:B------:R0:W-:Y:S01]  /*e170*/  @P1 STG.E.U16 desc[UR48][R6.64+0x32], R8 ;  /* 0x0000320806001986 */ /* 0x0001e2000c101530 */
[----:B------:R-:W-:Y:S01]  /*e180*/  ISETP.GT.AND P1, PT, R3, 0x80, P0 ;  /* 0x000000800300780c */ /* 0x000fe20000724270 */
[----:B------:R-:W-:-:S12]  /*e190*/  VIADD R11, R11, UR4 ;  /* 0x000000040b0b7c36 */ /* 0x000fd80008000000 */
[----:B------:R-:W-:Y:S01]  /*e1a0*/  @P1 STG.E.U16 desc[UR48][R10.64], R216 ;  /* 0x000000d80a001986 */ /* 0x000fe2000c101530 */
[----:B------:R-:W-:-:S04]  /*e1b0*/  ISETP.GT.AND P1, PT, R0, 0x1, PT ;  /* 0x000000010000780c */ /* 0x000fc80003f24270 */
[C---:B------:R-:W-:Y:S02]  /*e1c0*/  ISETP.GT.AND P1, PT, R3.reuse, 0x80, P1 ;  /* 0x000000800300780c */ /* 0x040fe40000f24270 */
[----:B------:R-:W-:-:S11]  /*e1d0*/  ISETP.GT.AND P0, PT, R3, 0x88, P0 ;  /* 0x000000880300780c */ /* 0x000fd60000704270 */
[----:B------:R-:W-:Y:S01]  /*e1e0*/  @P1 STG.E.U16 desc[UR48][R10.64+0x2], R217 ;  /* 0x000002d90a001986 */ /* 0x000fe2000c101530 */
[----:B0-----:R-:W-:-:S04]  /*e1f0*/  IADD3 R8, P1, R10, UR11, RZ ;  /* 0x0000000b0a087c10 */ /* 0x001fc8000ff3e0ff */
[----:B------:R-:W-:-:S05]  /*e200*/  IADD3.X R9, R11, UR5, RZ, P1, !PT ;  /* 0x000000050b097c10 */ /* 0x000fca0008ffe4ff */
[----:B------:R-:W-:Y:S01]  /*e210*/  @P0 STG.E.U16 desc[UR48][R8.64], R218 ;  /* 0x000000da08000986 */ /* 0x000fe2000c101530 */
[----:B------:R-:W-:-:S04]  /*e220*/  ISETP.GT.AND P0, PT, R0, 0x1, PT ;  /* 0x000000010000780c */ /* 0x000fc80003f04270 */
[----:B------:R-:W-:Y:S02]  /*e230*/  ISETP.GT.AND P0, PT, R3, 0x88, P0 ;  /* 0x000000880300780c */ /* 0x000fe40000704270 */
[----:B------:R-:W-:-:S11]  /*e240*/  LOP3.LUT P1, RZ, R17, 0x8, RZ, 0xc0, !PT ;  /* 0x0000000811ff7812 */ /* 0x000fd6000782c0ff */
[----:B------:R-:W-:Y:S01]  /*e250*/  @P0 STG.E.U16 desc[UR48][R8.64+0x2], R219 ;  /* 0x000002db08000986 */ /* 0x000fe2000c101530 */
[----:B------:R-:W-:-:S13]  /*e260*/  ISETP.GT.AND P0, PT, R3, 0x80, P1 ;  /* 0x000000800300780c */ /* 0x000fda0000f04270 */
[----:B------:R-:W-:Y:S01]  /*e270*/  @P0 STG.E.U16 desc[UR48][R10.64+0x10], R220 ;  /* 0x000010dc0a000986 */ /* 0x000fe2000c101530 */
[C---:B------:R-:W-:Y:S02]  /*e280*/  ISETP.GT.AND P0, PT, R3.reuse, 0x80, P2 ;  /* 0x000000800300780c */ /* 0x040fe40001704270 */
[C---:B------:R-:W-:Y:S02]  /*e290*/  ISETP.GT.AND P1, PT, R3.reuse, 0x88, P1 ;  /* 0x000000880300780c */ /* 0x040fe40000f24270 */
[----:B------:R-:W-:-:S09]  /*e2a0*/  ISETP.GT.AND P2, PT, R3, 0x88, P2 ;  /* 0x000000880300780c */ /* 0x000fd20001744270 */
[----:B------:R-:W-:Y:S01]  /*e2b0*/  @P0 STG.E.U16 desc[UR48][R10.64+0x12], R221 ;  /* 0x000012dd0a000986 */ /* 0x000fe2000c101530 */
[----:B------:R-:W-:-:S03]  /*e2c0*/  ISETP.GT.AND P0, PT, R3, 0x80, P3 ;  /* 0x000000800300780c */ /* 0x000fc60001f04270 */
[----:B------:R-:W-:Y:S04]  /*e2d0*/  @P1 STG.E.U16 desc[UR48][R8.64+0x10], R222 ;  /* 0x000010de08001986 */ /* 0x000fe8000c101530 */
[----:B------:R-:W-:Y:S01]  /*e2e0*/  @P2 STG.E.U16 desc[UR48][R8.64+0x12], R223 ;  /* 0x000012df08002986 */ /* 0x000fe2000c101530 */
[----:B------:R-:W-:-:S05]  /*e2f0*/  ISETP.GT.AND P2, PT, R3, 0x80, P5 ;  /* 0x000000800300780c */ /* 0x000fca0002f44270 */
[----:B------:R-:W-:Y:S01]  /*e300*/  @P0 STG.E.U16 desc[UR48][R10.64+0x20], R224 ;  /* 0x000020e00a000986 */ /* 0x000fe2000c101530 */
[C---:B------:R-:W-:Y:S02]  /*e310*/  ISETP.GT.AND P0, PT, R3.reuse, 0x80, P4 ;  /* 0x000000800300780c */ /* 0x040fe40002704270 */
[----:B------:R-:W-:Y:S01]  /*e320*/  ISETP.GT.AND P3, PT, R3, 0x88, P3 ;  /* 0x000000880300780c */ /* 0x000fe20001f64270 */
[-C--:B------:R-:W-:Y:S01]  /*e330*/  FMUL R225, R225, R2.reuse ;  /* 0x00000002e1e17220 */ /* 0x080fe20000400000 */
[C---:B------:R-:W-:Y:S01]  /*e340*/  ISETP.GT.AND P4, PT, R3.reuse, 0x88, P4 ;  /* 0x000000880300780c */ /* 0x040fe20002784270 */
[-C--:B------:R-:W-:Y:S01]  /*e350*/  FMUL R226, R226, R2.reuse ;  /* 0x00000002e2e27220 */ /* 0x080fe20000400000 */
[----:B------:R-:W-:Y:S01]  /*e360*/  ISETP.GT.AND P1, PT, R3, 0x80, P6 ;  /* 0x000000800300780c */ /* 0x000fe20003724270 */
[-C--:B------:R-:W-:Y:S01]  /*e370*/  FMUL R227, R227, R2.reuse ;  /* 0x00000002e3e37220 */ /* 0x080fe20000400000 */
[----:B------:R-:W-:Y:S01]  /*e380*/  ISETP.GT.AND P5, PT, R3, 0x88, P5 ;  /* 0x000000880300780c */ /* 0x000fe20002fa4270 */
[-C--:B------:R-:W-:Y:S01]  /*e390*/  FMUL R228, R228, R2.reuse ;  /* 0x00000002e4e47220 */ /* 0x080fe20000400000 */
[-C--:B------:R-:W-:Y:S01]  /*e3a0*/  FMUL R229, R229, R2.reuse ;  /* 0x00000002e5e57220 */ /* 0x080fe20000400000 */
[----:B------:R-:W-:Y:S01]  /*e3b0*/  F2FP.BF16.F32.PACK_AB R225, RZ, R225 ;  /* 0x000000e1ffe1723e */ /* 0x000fe200000010ff */
[----:B------:R-:W-:Y:S01]  /*e3c0*/  FMUL R230, R230, R2 ;  /* 0x00000002e6e67220 */ /* 0x000fe20000400000 */
[--C-:B------:R-:W-:Y:S01]  /*e3d0*/  @P0 IMAD.MOV.U32 R14, RZ, RZ, R10.reuse ;  /* 0x000000ffff0e0224 */ /* 0x100fe200078e000a */
[----:B------:R-:W-:Y:S01]  /*e3e0*/  F2FP.BF16.F32.PACK_AB R226, RZ, R226 ;  /* 0x000000e2ffe2723e */ /* 0x000fe200000010ff */
[--C-:B------:R-:W-:Y:S01]  /*e3f0*/  @P0 IMAD.MOV.U32 R15, RZ, RZ, R11.reuse ;  /* 0x000000ffff0f0224 */ /* 0x100fe200078e000b */
[----:B------:R-:W-:Y:S01]  /*e400*/  F2FP.BF16.F32.PACK_AB R227, RZ, R227 ;  /* 0x000000e3ffe3723e */ /* 0x000fe200000010ff */
[----:B------:R-:W-:Y:S01]  /*e410*/  @P2 IMAD.MOV.U32 R12, RZ, RZ, R10 ;  /* 0x000000ffff0c2224 */ /* 0x000fe200078e000a */
[----:B------:R-:W-:Y:S01]  /*e420*/  F2FP.BF16.F32.PACK_AB R228, RZ, R228 ;  /* 0x000000e4ffe4723e */ /* 0x000fe200000010ff */
[----:B------:R-:W-:Y:S01]  /*e430*/  @P2 IMAD.MOV.U32 R13, RZ, RZ, R11 ;  /* 0x000000ffff0d2224 */ /* 0x000fe200078e000b */
[----:B------:R-:W-:Y:S01]  /*e440*/  F2FP.BF16.F32.PACK_AB R229, RZ, R229 ;  /* 0x000000e5ffe5723e */ /* 0x000fe200000010ff */
[----:B------:R-:W-:Y:S01]  /*e450*/  @P0 STG.E.U16 desc[UR48][R14.64+0x22], R225 ;  /* 0x000022e10e000986 */ /* 0x000fe2000c101530 */
[----:B------:R-:W-:-:S02]  /*e460*/  F2FP.BF16.F32.PACK_AB R230, RZ, R230 ;  /* 0x000000e6ffe6723e */ /* 0x000fc400000010ff */
[----:B------:R-:W-:Y:S01]  /*e470*/  ISETP.GT.AND P0, PT, R3, 0x88, P6 ;  /* 0x000000880300780c */ /* 0x000fe20003704270 */
[----:B------:R-:W-:Y:S01]  /*e480*/  @P3 STG.E.U16 desc[UR48][R8.64+0x20], R226 ;  /* 0x000020e208003986 */ /* 0x000fe2000c101530 */
[----:B------:R-:W-:-:S03]  /*e490*/  FMUL R231, R231, R2 ;  /* 0x00000002e7e77220 */ /* 0x000fc60000400000 */
[----:B------:R-:W-:Y:S01]  /*e4a0*/  @P4 STG.E.U16 desc[UR48][R8.64+0x22], R227 ;  /* 0x000022e308004986 */ /* 0x000fe2000c101530 */
[----:B------:R-:W-:-:S03]  /*e4b0*/  ISETP.GT.AND P6, PT, R0, 0x20, PT ;  /* 0x000000200000780c */ /* 0x000fc60003fc4270 */
[----:B------:R-:W-:Y:S04]  /*e4c0*/  @P2 STG.E.U16 desc[UR48][R12.64+0x30], R228 ;  /* 0x000030e40c002986 */ /* 0x000fe8000c101530 */
[----:B------:R0:W-:Y:S04]  /*e4d0*/  @P1 STG.E.U16 desc[UR48][R10.64+0x32], R229 ;  /* 0x000032e50a001986 */ /* 0x0001e8000c101530 */
[----:B------:R-:W-:Y:S01]  /*e4e0*/  @P5 STG.E.U16 desc[UR48][R8.64+0x30], R230 ;  /* 0x000030e608005986 */ /* 0x000fe2000c101530 */
[----:B------:R-:W-:Y:S02]  /*e4f0*/  ISETP.GT.AND P5, PT, R0, 0x21, PT ;  /* 0x000000210000780c */ /* 0x000fe40003fa4270 */
[----:B------:R-:W-:-:S02]  /*e500*/  F2FP.BF16.F32.PACK_AB R231, RZ, R231 ;  /* 0x000000e7ffe7723e */ /* 0x000fc400000010ff */
[C---:B------:R-:W-:Y:S02]  /*e510*/  ISETP.GT.AND P1, PT, R3.reuse, RZ, P6 ;  /* 0x000000ff0300720c */ /* 0x040fe40003724270 */
[C---:B------:R-:W-:Y:S02]  /*e520*/  ISETP.GT.AND P2, PT, R3.reuse, RZ, P5 ;  /* 0x000000ff0300720c */ /* 0x040fe40002f44270 */
[----:B------:R-:W-:Y:S01]  /*e530*/  ISETP.GT.AND P3, PT, R3, 0x8, P6 ;  /* 0x000000080300780c */ /* 0x000fe20003764270 */
[-C--:B------:R-:W-:Y:S01]  /*e540*/  FMUL R200, R200, R2.reuse ;  /* 0x00000002c8c87220 */ /* 0x080fe20000400000 */
[-C--:B------:R-:W-:Y:S01]  /*e550*/  FMUL R201, R201, R2.reuse ;  /* 0x00000002c9c97220 */ /* 0x080fe20000400000 */
[-C--:B------:R-:W-:Y:S01]  /*e560*/  FMUL R202, R202, R2.reuse ;  /* 0x00000002caca7220 */ /* 0x080fe20000400000 */
[----:B------:R1:W-:Y:S01]  /*e570*/  @P0 STG.E.U16 desc[UR48][R8.64+0x32], R231 ;  /* 0x000032e708000986 */ /* 0x0003e2000c101530 */
[----:B------:R-:W-:Y:S01]  /*e580*/  ISETP.GT.AND P0, PT, R3, 0x8, P5 ;  /* 0x000000080300780c */ /* 0x000fe20002f04270 */
[----:B------:R-:W-:Y:S01]  /*e590*/  FMUL R203, R203, R2 ;  /* 0x00000002cbcb7220 */ /* 0x000fe20000400000 */
[----:B------:R-:W-:-:S02]  /*e5a0*/  F2FP.BF16.F32.PACK_AB R200, RZ, R200 ;  /* 0x000000c8ffc8723e */ /* 0x000fc400000010ff */
[----:B------:R-:W-:Y:S02]  /*e5b0*/  F2FP.BF16.F32.PACK_AB R201, RZ, R201 ;  /* 0x000000c9ffc9723e */ /* 0x000fe400000010ff */
[----:B------:R-:W-:Y:S01]  /*e5c0*/  F2FP.BF16.F32.PACK_AB R202, RZ, R202 ;  /* 0x000000caffca723e */ /* 0x000fe200000010ff */
[----:B------:R2:W-:Y:S01]  /*e5d0*/  @P1 STG.E.U16 desc[UR48][R4.64+0x40], R200 ;  /* 0x000040c804001986 */ /* 0x0005e2000c101530 */
[----:B------:R-:W-:-:S03]  /*e5e0*/  F2FP.BF16.F32.PACK_AB R203, RZ, R203 ;  /* 0x000000cbffcb723e */ /* 0x000fc600000010ff */
[----:B------:R2:W-:Y:S01]  /*e5f0*/  @P2 STG.E.U16 desc[UR48][R4.64+0x42], R201 ;  /* 0x000042c904002986 */ /* 0x0005e2000c101530 */
[----:B------:R-:W-:-:S03]  /*e600*/  ISETP.GT.AND P4, PT, R0, 0x28, PT ;  /* 0x000000280000780c */ /* 0x000fc60003f84270 */
[----:B------:R2:W-:Y:S01]  /*e610*/  @P3 STG.E.U16 desc[UR48][R6.64+0x40], R202 ;  /* 0x000040ca06003986 */ /* 0x0005e2000c101530 */
[----:B------:R-:W-:Y:S02]  /*e620*/  ISETP.GT.AND P3, PT, R0, 0x29, PT ;  /* 0x000000290000780c */ /* 0x000fe40003f64270 */
[C---:B------:R-:W-:Y:S01]  /*e630*/  ISETP.GT.AND P2, PT, R3.reuse, RZ, P4 ;  /* 0x000000ff0300720c */ /* 0x040fe20002744270 */
[----:B------:R2:W-:Y:S01]  /*e640*/  @P0 STG.E.U16 desc[UR48][R6.64+0x42], R203 ;  /* 0x000042cb06000986 */ /* 0x0005e2000c101530 */
[----:B------:R-:W-:Y:S01]  /*e650*/  ISETP.GT.AND P0, PT, R3, RZ, P3 ;  /* 0x000000ff0300720c */ /* 0x000fe20001f04270 */
[-C--:B------:R-:W-:Y:S01]  /*e660*/  FMUL R204, R204, R2.reuse ;  /* 0x00000002cccc7220 */ /* 0x080fe20000400000 */
[-C--:B------:R-:W-:Y:S01]  /*e670*/  FMUL R205, R205, R2.reuse ;  /* 0x00000002cdcd7220 */ /* 0x080fe20000400000 */
[----:B------:R-:W-:Y:S01]  /*e680*/  ISETP.GT.AND P1, PT, R3, 0x8, P4 ;  /* 0x000000080300780c */ /* 0x000fe20002724270 */
[----:B------:R-:W-:Y:S02]  /*e690*/  FMUL R206, R206, R2 ;  /* 0x00000002cece7220 */ /* 0x000fe40000400000 */
[----:B------:R-:W-:-:S02]  /*e6a0*/  F2FP.BF16.F32.PACK_AB R204, RZ, R204 ;  /* 0x000000ccffcc723e */ /* 0x000fc400000010ff */
[----:B------:R-:W-:Y:S02]  /*e6b0*/  F2FP.BF16.F32.PACK_AB R205, RZ, R205 ;  /* 0x000000cdffcd723e */ /* 0x000fe400000010ff */
[----:B------:R-:W-:Y:S01]  /*e6c0*/  F2FP.BF16.F32.PACK_AB R206, RZ, R206 ;  /* 0x000000ceffce723e */ /* 0x000fe200000010ff */
[----:B------:R2:W-:Y:S01]  /*e6d0*/  @P2 STG.E.U16 desc[UR48][R4.64+0x50], R204 ;  /* 0x000050cc04002986 */ /* 0x0005e2000c101530 */
[----:B------:R-:W-:-:S03]  /*e6e0*/  ISETP.GT.AND P2, PT, R0, 0x30, PT ;  /* 0x000000300000780c */ /* 0x000fc60003f44270 */
[----:B------:R2:W-:Y:S01]  /*e6f0*/  @P0 STG.E.U16 desc[UR48][R4.64+0x52], R205 ;  /* 0x000052cd04000986 */ /* 0x0005e2000c101530 */
[----:B------:R-:W-:Y:S01]  /*e700*/  ISETP.GT.AND P0, PT, R3, 0x8, P3 ;  /* 0x000000080300780c */ /* 0x000fe20001f04270 */
[-C--:B------:R-:W-:Y:S02]  /*e710*/  FMUL R207, R207, R2.reuse ;  /* 0x00000002cfcf7220 */ /* 0x080fe40000400000 */
[----:B------:R2:W-:Y:S01]  /*e720*/  @P1 STG.E.U16 desc[UR48][R6.64+0x50], R206 ;  /* 0x000050ce06001986 */ /* 0x0005e2000c101530 */
[----:B------:R-:W-:Y:S01]  /*e730*/  ISETP.GT.AND P1, PT, R3, RZ, P2 ;  /* 0x000000ff0300720c */ /* 0x000fe20001724270 */
[----:B------:R-:W-:Y:S01]  /*e740*/  FMUL R208, R208, R2 ;  /* 0x00000002d0d07220 */ /* 0x000fe20000400000 */
[----:B------:R-:W-:-:S04]  /*e750*/  F2FP.BF16.F32.PACK_AB R207, RZ, R207 ;  /* 0x000000cfffcf723e */ /* 0x000fc800000010ff */
[----:B------:R-:W-:-:S03]  /*e760*/  F2FP.BF16.F32.PACK_AB R208, RZ, R208 ;  /* 0x000000d0ffd0723e */ /* 0x000fc600000010ff */
[----:B------:R2:W-:Y:S01]  /*e770*/  @P0 STG.E.U16 desc[UR48][R6.64+0x52], R207 ;  /* 0x000052cf06000986 */ /* 0x0005e2000c101530 */
[----:B------:R-:W-:-:S03]  /*e780*/  ISETP.GT.AND P0, PT, R0, 0x31, PT ;  /* 0x000000310000780c */ /* 0x000fc60003f04270 */
[----:B------:R2:W-:Y:S01]  /*e790*/  @P1 STG.E.U16 desc[UR48][R4.64+0x60], R208 ;  /* 0x000060d004001986 */ /* 0x0005e2000c101530 */
[----:B------:R-:W-:Y:S01]  /*e7a0*/  ISETP.GT.AND P1, PT, R3, RZ, P0 ;  /* 0x000000ff0300720c */ /* 0x000fe20000724270 */
[----:B------:R-:W-:-:S05]  /*e7b0*/  FMUL R209, R209, R2 ;  /* 0x00000002d1d17220 */ /* 0x000fca0000400000 */
[----:B------:R-:W-:Y:S01]  /*e7c0*/  F2FP.BF16.F32.PACK_AB R209, RZ, R209 ;  /* 0x000000d1ffd1723e */ /* 0x000fe200000010ff */
[----:B------:R-:W-:-:S06]  /*e7d0*/  FMUL R210, R210, R2 ;  /* 0x00000002d2d27220 */ /* 0x000fcc0000400000 */
[----:B------:R2:W-:Y:S01]  /*e7e0*/  @P1 STG.E.U16 desc[UR48][R4.64+0x62], R209 ;  /* 0x000062d104001986 */ /* 0x0005e2000c101530 */
[----:B------:R-:W-:Y:S02]  /*e7f0*/  ISETP.GT.AND P1, PT, R3, 0x8, P2 ;  /* 0x000000080300780c */ /* 0x000fe40001724270 */
[----:B------:R-:W-:Y:S01]  /*e800*/  F2FP.BF16.F32.PACK_AB R210, RZ, R210 ;  /* 0x000000d2ffd2723e */ /* 0x000fe200000010ff */
[----:B------:R-:W-:Y:S01]  /*e810*/  FMUL R211, R211, R2 ;  /* 0x00000002d3d37220 */ /* 0x000fe20000400000 */
[----:B0-----:R-:W-:-:S09]  /*e820*/  IMAD.U32 R11, RZ, RZ, UR8 ;  /* 0x00000008ff0b7e24 */ /* 0x001fd2000f8e00ff */
[----:B------:R2:W-:Y:S01]  /*e830*/  @P1 STG.E.U16 desc[UR48][R6.64+0x60], R210 ;  /* 0x000060d206001986 */ /* 0x0005e2000c101530 */
[----:B------:R-:W-:Y:S01]  /*e840*/  ISETP.GT.AND P1, PT, R3, 0x8, P0 ;  /* 0x000000080300780c */ /* 0x000fe20000724270 */
[----:B------:R-:W-:Y:S01]  /*e850*/  IMAD.WIDE.U32 R10, R11, 0xf0, R6 ;  /* 0x000000f00b0a7825 */ /* 0x000fe200078e0006 */
[----:B------:R-:W-:-:S03]  /*e860*/  F2FP.BF16.F32.PACK_AB R211, RZ, R211 ;  /* 0x000000d3ffd3723e */ /* 0x000fc600000010ff */
[----:B------:R-:W-:-:S08]  /*e870*/  VIADD R11, R11, UR4 ;  /* 0x000000040b0b7c36 */ /* 0x000fd00008000000 */
[----:B------:R2:W-:Y:S01]  /*e880*/  @P1 STG.E.U16 desc[UR48][R6.64+0x62], R211 ;  /* 0x000062d306001986 */ /* 0x0005e2000c101530 */
[----:B-1----:R-:W-:-:S04]  /*e890*/  IADD3 R8, P1, R10, UR11, RZ ;  /* 0x0000000b0a087c10 */ /* 0x002fc8000ff3e0ff */
[----:B------:R-:W-:Y:S02]  /*e8a0*/  IADD3.X R9, R11, UR5, RZ, P1, !PT ;  /* 0x000000050b097c10 */ /* 0x000fe40008ffe4ff */
[----:B------:R-:W-:Y:S02]  /*e8b0*/  ISETP.GT.AND P1, PT, R0, 0x38, PT ;  /* 0x000000380000780c */ /* 0x000fe40003f24270 */
[----:B------:R-:W-:Y:S02]  /*e8c0*/  P2R R12, PR, RZ, 0x40 ;  /* 0x00000040ff0c7803 */ /* 0x000fe40000000000 */
[----:B------:R-:W-:Y:S01]  /*e8d0*/  ISETP.GT.AND P6, PT, R3, RZ, P1 ;  /* 0x000000ff0300720c */ /* 0x000fe20000fc4270 */
[----:B------:R-:W-:Y:S01]  /*e8e0*/  FMUL R212, R212, R2 ;  /* 0x00000002d4d47220 */ /* 0x000fe20000400000 */
[----:B------:R-:W-:Y:S02]  /*e8f0*/  P2R R13, PR, RZ, 0x10 ;  /* 0x00000010ff0d7803 */ /* 0x000fe40000000000 */
[----:B------:R-:W-:-:S02]  /*e900*/  ISETP.GT.AND P4, PT, R0, 0x39, PT ;  /* 0x000000390000780c */ /* 0x000fc40003f84270 */
[----:B------:R-:W-:Y:S01]  /*e910*/  F2FP.BF16.F32.PACK_AB R212, RZ, R212 ;  /* 0x000000d4ffd4723e */ /* 0x000fe200000010ff */
[----:B------:R-:W-:-:S06]  /*e920*/  FMUL R213, R213, R2 ;  /* 0x00000002d5d57220 */ /* 0x000fcc0000400000 */
[----:B------:R2:W-:Y:S01]  /*e930*/  @P6 STG.E.U16 desc[UR48][R4.64+0x70], R212 ;  /* 0x000070d404006986 */ /* 0x0005e2000c101530 */
[C---:B------:R-:W-:Y:S02]  /*e940*/  ISETP.GT.AND P6, PT, R3.reuse, RZ, P4 ;  /* 0x000000ff0300720c */ /* 0x040fe400027c4270 */
[----:B------:R-:W-:Y:S01]  /*e950*/  F2FP.BF16.F32.PACK_AB R213, RZ, R213 ;  /* 0x000000d5ffd5723e */ /* 0x000fe200000010ff */
[-C--:B------:R-:W-:Y:S01]  /*e960*/  FMUL R214, R214, R2.reuse ;  /* 0x00000002d6d67220 */ /* 0x080fe20000400000 */
[----:B------:R-:W-:Y:S01]  /*e970*/  ISETP.GT.AND P4, PT, R3, 0x8, P4 ;  /* 0x000000080300780c */ /* 0x000fe20002784270 */
[----:B------:R-:W-:-:S08]  /*e980*/  FMUL R215, R215, R2 ;  /* 0x00000002d7d77220 */ /* 0x000fd00000400000 */
[----:B------:R2:W-:Y:S01]  /*e990*/  @P6 STG.E.U16 desc[UR48][R4.64+0x72], R213 ;  /* 0x000072d504006986 */ /* 0x0005e2000c101530 */
[----:B------:R-:W-:Y:S02]  /*e9a0*/  ISETP.GT.AND P6, PT, R3, 0x8, P1 ;  /* 0x000000080300780c */ /* 0x000fe40000fc4270 */
[----:B------:R-:W-:Y:S02]  /*e9b0*/  F2FP.BF16.F32.PACK_AB R214, RZ, R214 ;  /* 0x000000d6ffd6723e */ /* 0x000fe400000010ff */
[----:B------:R-:W-:Y:S01]  /*e9c0*/  F2FP.BF16.F32.PACK_AB R215, RZ, R215 ;  /* 0x000000d7ffd7723e */ /* 0x000fe200000010ff */
[----:B------:R-:W-:-:S04]  /*e9d0*/  FMUL R184, R184, R2 ;  /* 0x00000002b8b87220 */ /* 0x000fc80000400000 */
[----:B------:R2:W-:Y:S04]  /*e9e0*/  @P4 STG.E.U16 desc[UR48][R6.64+0x72], R215 ;  /* 0x000072d706004986 */ /* 0x0005e8000c101530 */
[----:B------:R2:W-:Y:S01]  /*e9f0*/  @P6 STG.E.U16 desc[UR48][R6.64+0x70], R214 ;  /* 0x000070d606006986 */ /* 0x0005e2000c101530 */
[----:B------:R-:W-:-:S04]  /*ea00*/  ISETP.NE.AND P6, PT, R12, RZ, PT ;  /* 0x000000ff0c00720c */ /* 0x000fc80003fc5270 */
[----:B------:R-:W-:Y:S02]  /*ea10*/  ISETP.GT.AND P4, PT, R3, 0x80, P6 ;  /* 0x000000800300780c */ /* 0x000fe40003784270 */
[----:B------:R-:W-:Y:S01]  /*ea20*/  F2FP.BF16.F32.PACK_AB R184, RZ, R184 ;  /* 0x000000b8ffb8723e */ /* 0x000fe200000010ff */
[-C--:B------:R-:W-:Y:S01]  /*ea30*/  FMUL R185, R185, R2.reuse ;  /* 0x00000002b9b97220 */ /* 0x080fe20000400000 */
[----:B------:R-:W-:-:S09]  /*ea40*/  FMUL R187, R187, R2 ;  /* 0x00000002bbbb7220 */ /* 0x000fd20000400000 */
[----:B------:R2:W-:Y:S01]  /*ea50*/  @P4 STG.E.U16 desc[UR48][R10.64+0x40], R184 ;  /* 0x000040b80a004986 */ /* 0x0005e2000c101530 */
[C---:B------:R-:W-:Y:S02]  /*ea60*/  ISETP.GT.AND P4, PT, R3.reuse, 0x80, P5 ;  /* 0x000000800300780c */ /* 0x040fe40002f84270 */
[C---:B------:R-:W-:Y:S02]  /*ea70*/  ISETP.GT.AND P5, PT, R3.reuse, 0x88, P5 ;  /* 0x000000880300780c */ /* 0x040fe40002fa4270 */
[----:B------:R-:W-:Y:S02]  /*ea80*/  F2FP.BF16.F32.PACK_AB R185, RZ, R185 ;  /* 0x000000b9ffb9723e */ /* 0x000fe400000010ff */
[----:B------:R-:W-:Y:S02]  /*ea90*/  F2FP.BF16.F32.PACK_AB R187, RZ, R187 ;  /* 0x000000bbffbb723e */ /* 0x000fe400000010ff */
[----:B------:R-:W-:-:S05]  /*eaa0*/  ISETP.GT.AND P6, PT, R3, 0x88, P6 ;  /* 0x000000880300780c */ /* 0x000fca00037c4270 */
[----:B------:R2:W-:Y:S01]  /*eab0*/  @P4 STG.E.U16 desc[UR48][R10.64+0x42], R185 ;  /* 0x000042b90a004986 */ /* 0x0005e2000c101530 */
[----:B------:R-:W-:-:S03]  /*eac0*/  ISETP.NE.AND P4, PT, R13, RZ, PT ;  /* 0x000000ff0d00720c */ /* 0x000fc60003f85270 */
[----:B------:R2:W-:Y:S01]  /*ead0*/  @P5 STG.E.U16 desc[UR48][R8.64+0x42], R187 ;  /* 0x000042bb08005986 */ /* 0x0005e2000c101530 */
[----:B------:R-:W-:Y:S01]  /*eae0*/  ISETP.GT.AND P5, PT, R3, 0x80, P4 ;  /* 0x000000800300780c */ /* 0x000fe200027a4270 */
[-C--:B------:R-:W-:Y:S01]  /*eaf0*/  FMUL R186, R186, R2.reuse ;  /* 0x00000002baba7220 */ /* 0x080fe20000400000 */
[----:B------:R-:W-:-:S04]  /*eb00*/  FMUL R188, R188, R2 ;  /* 0x00000002bcbc7220 */ /* 0x000fc80000400000 */
[----:B------:R-:W-:Y:S02]  /*eb10*/  F2FP.BF16.F32.PACK_AB R186, RZ, R186 ;  /* 0x000000baffba723e */ /* 0x000fe400000010ff */
[----:B------:R-:W-:-:S03]  /*eb20*/  F2FP.BF16.F32.PACK_AB R188, RZ, R188 ;  /* 0x000000bcffbc723e */ /* 0x000fc600000010ff */
[----:B------:R2:W-:Y:S01]  /*eb30*/  @P6 STG.E.U16 desc[UR48][R8.64+0x40], R186 ;  /* 0x000040ba08006986 */ /* 0x0005e2000c101530 */
[----:B------:R-:W-:-:S03]  /*eb40*/  ISETP.GT.AND P4, PT, R3, 0x88, P4 ;  /* 0x000000880300780c */ /* 0x000fc60002784270 */
[----:B------:R2:W-:Y:S01]  /*eb50*/  @P5 STG.E.U16 desc[UR48][R10.64+0x50], R188 ;  /* 0x000050bc0a005986 */ /* 0x0005e2000c101530 */
[----:B------:R-:W-:Y:S01]  /*eb60*/  ISETP.GT.AND P5, PT, R3, 0x80, P3 ;  /* 0x000000800300780c */ /* 0x000fe20001fa4270 */
[-C--:B------:R-:W-:Y:S01]  /*eb70*/  FMUL R189, R189, R2.reuse ;  /* 0x00000002bdbd7220 */ /* 0x080fe20000400000 */
[----:B------:R-:W-:-:S04]  /*eb80*/  FMUL R190, R190, R2 ;  /* 0x00000002bebe7220 */ /* 0x000fc80000400000 */
[----:B------:R-:W-:Y:S02]  /*eb90*/  F2FP.BF16.F32.PACK_AB R189, RZ, R189 ;  /* 0x000000bdffbd723e */ /* 0x000fe400000010ff */
[----:B------:R-:W-:Y:S02]  /*eba0*/  F2FP.BF16.F32.PACK_AB R190, RZ, R190 ;  /* 0x000000beffbe723e */ /* 0x000fe400000010ff */
[----:B------:R-:W-:-:S03]  /*ebb0*/  ISETP.GT.AND P3, PT, R3, 0x88, P3 ;  /* 0x000000880300780c */ /* 0x000fc60001f64270 */
[----:B------:R2:W-:Y:S01]  /*ebc0*/  @P5 STG.E.U16 desc[UR48][R10.64+0x52], R189 ;  /* 0x000052bd0a005986 */ /* 0x0005e2000c101530 */
[----:B------:R-:W-:-:S03]  /*ebd0*/  FMUL R191, R191, R2 ;  /* 0x00000002bfbf7220 */ /* 0x000fc60000400000 */
[----:B------:R2:W-:Y:S01]  /*ebe0*/  @P4 STG.E.U16 desc[UR48][R8.64+0x50], R190 ;  /* 0x000050be08004986 */ /* 0x0005e2000c101530 */
[C---:B------:R-:W-:Y:S01]  /*ebf0*/  ISETP.GT.AND P4, PT, R3.reuse, 0x80, P2 ;  /* 0x000000800300780c */ /* 0x040fe20001784270 */
[----:B------:R-:W-:Y:S01]  /*ec00*/  FMUL R192, R192, R2 ;  /* 0x00000002c0c07220 */ /* 0x000fe20000400000 */
[----:B------:R-:W-:Y:S02]  /*ec10*/  F2FP.BF16.F32.PACK_AB R191, RZ, R191 ;  /* 0x000000bfffbf723e */ /* 0x000fe400000010ff */
[C---:B------:R-:W-:Y:S02]  /*ec20*/  ISETP.GT.AND P5, PT, R3.reuse, 0x80, P0 ;  /* 0x000000800300780c */ /* 0x040fe400007a4270 */
[----:B------:R-:W-:Y:S02]  /*ec30*/  F2FP.BF16.F32.PACK_AB R192, RZ, R192 ;  /* 0x000000c0ffc0723e */ /* 0x000fe400000010ff */
[----:B------:R-:W-:Y:S01]  /*ec40*/  ISETP.GT.AND P2, PT, R3, 0x88, P2 ;  /* 0x000000880300780c */ /* 0x000fe20001744270 */
[-C--:B------:R-:W-:Y:S01]  /*ec50*/  FMUL R193, R193, R2.reuse ;  /* 0x00000002c1c17220 */ /* 0x080fe20000400000 */
[----:B------:R-:W-:Y:S01]  /*ec60*/  ISETP.GT.AND P6, PT, R0, 0x39, PT ;  /* 0x000000390000780c */ /* 0x000fe20003fc4270 */
[----:B------:R-:W-:Y:S01]  /*ec70*/  FMUL R194, R194, R2 ;  /* 0x00000002c2c27220 */ /* 0x000fe20000400000 */
[----:B------:R2:W-:Y:S01]  /*ec80*/  @P3 STG.E.U16 desc[UR48][R8.64+0x52], R191 ;  /* 0x000052bf08003986 */ /* 0x0005e2000c101530 */
[----:B------:R-:W-:-:S02]  /*ec90*/  ISETP.GT.AND P0, PT, R3, 0x88, P0 ;  /* 0x000000880300780c */ /* 0x000fc40000704270 */
[C---:B------:R-:W-:Y:S01]  /*eca0*/  ISETP.GT.AND P3, PT, R3.reuse, 0x80, P1 ;  /* 0x000000800300780c */ /* 0x040fe20000f64270 */
[----:B------:R2:W-:Y:S01]  /*ecb0*/  @P4 STG.E.U16 desc[UR48][R10.64+0x60], R192 ;  /* 0x000060c00a004986 */ /* 0x0005e2000c101530 */
[----:B------:R-:W-:Y:S01]  /*ecc0*/  ISETP.GT.AND P4, PT, R3, 0x80, P6 ;  /* 0x000000800300780c */ /* 0x000fe20003784270 */
[-C--:B------:R-:W-:Y:S01]  /*ecd0*/  FMUL R195, R195, R2.reuse ;  /* 0x00000002c3c37220 */ /* 0x080fe20000400000 */
[----:B------:R-:W-:Y:S01]  /*ece0*/  F2FP.BF16.F32.PACK_AB R193, RZ, R193 ;  /* 0x000000c1ffc1723e */ /* 0x000fe200000010ff */
[----:B------:R-:W-:Y:S01]  /*ecf0*/  FMUL R196, R196, R2 ;  /* 0x00000002c4c47220 */ /* 0x000fe20000400000 */
[----:B------:R-:W-:Y:S01]  /*ed00*/  F2FP.BF16.F32.PACK_AB R194, RZ, R194 ;  /* 0x000000c2ffc2723e */ /* 0x000fe200000010ff */
[----:B------:R-:W-:Y:S01]  /*ed10*/  FMUL R197, R197, R2 ;  /* 0x00000002c5c57220 */ /* 0x000fe20000400000 */
[----:B------:R-:W-:Y:S01]  /*ed20*/  F2FP.BF16.F32.PACK_AB R195, RZ, R195 ;  /* 0x000000c3ffc3723e */ /* 0x000fe200000010ff */
[----:B------:R2:W-:Y:S01]  /*ed30*/  @P5 STG.E.U16 desc[UR48][R10.64+0x62], R193 ;  /* 0x000062c10a005986 */ /* 0x0005e2000c101530 */
[----:B------:R-:W-:-:S02]  /*ed40*/  F2FP.BF16.F32.PACK_AB R196, RZ, R196 ;  /* 0x000000c4ffc4723e */ /* 0x000fc400000010ff */
[----:B------:R-:W-:Y:S01]  /*ed50*/  F2FP.BF16.F32.PACK_AB R197, RZ, R197 ;  /* 0x000000c5ffc5723e */ /* 0x000fe200000010ff */
[----:B------:R2:W-:Y:S01]  /*ed60*/  @P2 STG.E.U16 desc[UR48][R8.64+0x60], R194 ;  /* 0x000060c208002986 */ /* 0x0005e2000c101530 */
[C---:B------:R-:W-:Y:S02]  /*ed70*/  ISETP.GT.AND P1, PT, R3.reuse, 0x88, P1 ;  /* 0x000000880300780c */ /* 0x040fe40000f24270 */
[C---:B------:R-:W-:Y:S02]  /*ed80*/  ISETP.GT.AND P2, PT, R0.reuse, 0x39, PT ;  /* 0x000000390000780c */ /* 0x040fe40003f44270 */
[C---:B------:R-:W-:Y:S02]  /*ed90*/  ISETP.GT.AND P6, PT, R0.reuse, 0x40, PT ;  /* 0x000000400000780c */ /* 0x040fe40003fc4270 */
[----:B------:R-:W-:Y:S01]  /*eda0*/  ISETP.GT.AND P5, PT, R0, 0x41, PT ;  /* 0x000000410000780c */ /* 0x000fe20003fa4270 */
[----:B------:R-:W-:Y:S01]  /*edb0*/  FMUL R198, R198, R2 ;  /* 0x00000002c6c67220 */ /* 0x000fe20000400000 */
[----:B------:R2:W-:Y:S01]  /*edc0*/  @P0 STG.E.U16 desc[UR48][R8.64+0x62], R195 ;  /* 0x000062c308000986 */ /* 0x0005e2000c101530 */
[----:B------:R-:W-:-:S02]  /*edd0*/  ISETP.GT.AND P0, PT, R3, 0x88, P2 ;  /* 0x000000880300780c */ /* 0x000fc40001704270 */
[C---:B------:R-:W-:Y:S01]  /*ede0*/  ISETP.GT.AND P2, PT, R3.reuse, RZ, P6 ;  /* 0x000000ff0300720c */ /* 0x040fe20003744270 */
[----:B------:R2:W-:Y:S01]  /*edf0*/  @P3 STG.E.U16 desc[UR48][R10.64+0x70], R196 ;  /* 0x000070c40a003986 */ /* 0x0005e2000c101530 */
[----:B------:R-:W-:Y:S01]  /*ee00*/  ISETP.GT.AND P3, PT, R3, RZ, P5 ;  /* 0x000000ff0300720c */ /* 0x000fe20002f64270 */
[-C--:B------:R-:W-:Y:S02]  /*ee10*/  FMUL R199, R199, R2.reuse ;  /* 0x00000002c7c77220 */ /* 0x080fe40000400000 */
[----:B------:R2:W-:Y:S01]  /*ee20*/  @P4 STG.E.U16 desc[UR48][R10.64+0x72], R197 ;  /* 0x000072c50a004986 */ /* 0x0005e2000c101530 */
[----:B------:R-:W-:Y:S01]  /*ee30*/  ISETP.GT.AND P4, PT, R3, 0x8, P6 ;  /* 0x000000080300780c */ /* 0x000fe20003784270 */
[----:B------:R-:W-:Y:S01]  /*ee40*/  FMUL R168, R168, R2 ;  /* 0x00000002a8a87220 */ /* 0x000fe20000400000 */
[----:B------:R-:W-:Y:S01]  /*ee50*/  F2FP.BF16.F32.PACK_AB R198, RZ, R198 ;  /* 0x000000c6ffc6723e */ /* 0x000fe200000010ff */
[-C--:B------:R-:W-:Y:S01]  /*ee60*/  FMUL R169, R169, R2.reuse ;  /* 0x00000002a9a97220 */ /* 0x080fe20000400000 */
[----:B------:R-:W-:Y:S01]  /*ee70*/  FMUL R170, R170, R2 ;  /* 0x00000002aaaa7220 */ /* 0x000fe20000400000 */
[----:B------:R-:W-:-:S02]  /*ee80*/  F2FP.BF16.F32.PACK_AB R199, RZ, R199 ;  /* 0x000000c7ffc7723e */ /* 0x000fc400000010ff */
[----:B------:R2:W-:Y:S01]  /*ee90*/  @P1 STG.E.U16 desc[UR48][R8.64+0x70], R198 ;  /* 0x000070c608001986 */ /* 0x0005e2000c101530 */
[----:B------:R-:W-:Y:S02]  /*eea0*/  F2FP.BF16.F32.PACK_AB R168, RZ, R168 ;  /* 0x000000a8ffa8723e */ /* 0x000fe400000010ff */
[----:B------:R-:W-:Y:S02]  /*eeb0*/  F2FP.BF16.F32.PACK_AB R169, RZ, R169 ;  /* 0x000000a9ffa9723e */ /* 0x000fe400000010ff */
[----:B------:R-:W-:Y:S02]  /*eec0*/  F2FP.BF16.F32.PACK_AB R170, RZ, R170 ;  /* 0x000000aaffaa723e */ /* 0x000fe400000010ff */
[----:B------:R-:W-:Y:S01]  /*eed0*/  ISETP.GT.AND P1, PT, R3, 0x8, P5 ;  /* 0x000000080300780c */ /* 0x000fe20002f24270 */
[----:B------:R-:W-:Y:S01]  /*eee0*/  FMUL R171, R171, R2 ;  /* 0x00000002abab7220 */ /* 0x000fe20000400000 */
[----:B------:R2:W-:Y:S04]  /*eef0*/  @P0 STG.E.U16 desc[UR48][R8.64+0x72], R199 ;  /* 0x000072c708000986 */ /* 0x0005e8000c101530 */
[----:B------:R2:W-:Y:S04]  /*ef00*/  @P2 STG.E.U16 desc[UR48][R4.64+0x80], R168 ;  /* 0x000080a804002986 */ /* 0x0005e8000c101530 */
[----:B------:R2:W-:Y:S01]  /*ef10*/  @P3 STG.E.U16 desc[UR48][R4.64+0x82], R169 ;  /* 0x000082a904003986 */ /* 0x0005e2000c101530 */
[----:B------:R-:W-:-:S03]  /*ef20*/  ISETP.GT.AND P3, PT, R0, 0x49, PT ;  /* 0x000000490000780c */ /* 0x000fc60003f64270 */
[----:B------:R2:W-:Y:S01]  /*ef30*/  @P4 STG.E.U16 desc[UR48][R6.64+0x80], R170 ;  /* 0x000080aa06004986 */ /* 0x0005e2000c101530 */
[----:B------:R-:W-:Y:S02]  /*ef40*/  ISETP.GT.AND P4, PT, R0, 0x48, PT ;  /* 0x000000480000780c */ /* 0x000fe40003f84270 */
[----:B------:R-:W-:Y:S02]  /*ef50*/  F2FP.BF16.F32.PACK_AB R171, RZ, R171 ;  /* 0x000000abffab723e */ /* 0x000fe400000010ff */
[C---:B------:R-:W-:Y:S02]  /*ef60*/  ISETP.GT.AND P0, PT, R3.reuse, RZ, P4 ;  /* 0x000000ff0300720c */ /* 0x040fe40002704270 */
[----:B------:R-:W-:Y:S01]  /*ef70*/  ISETP.GT.AND P2, PT, R3, RZ, P3 ;  /* 0x000000ff0300720c */ /* 0x000fe20001f44270 */
        /* <DEDUP_REMOVED lines=9> */
[----:B------:R-:W-:-:S03]  /*f010*/  ISETP.GT.AND P0, PT, R3, 0x8, P3 ;  /* 0x000000080300780c */ /* 0x000fc60001f04270 */
[----:B------:R2:W-:Y:S01]  /*f020*/  @P2 STG.E.U16 desc[UR48][R4.64+0x92], R173 ;  /* 0x000092ad04002986 */ /* 0x0005e2000c101530 */
[----:B------:R-:W-:Y:S01]  /*f030*/  ISETP.GT.AND P2, PT, R0, 0x50, PT ;  /* 0x000000500000780c */ /* 0x000fe20003f44270 */
[-C--:B------:R-:W-:Y:S02]  /*f040*/  FMUL R175, R175, R2.reuse ;  /* 0x00000002afaf7220 */ /* 0x080fe40000400000 */
[----:B------:R2:W-:Y:S01]  /*f050*/  @P1 STG.E.U16 desc[UR48][R6.64+0x90], R174 ;  /* 0x000090ae06001986 */ /* 0x0005e2000c101530 */
[----:B------:R-:W-:Y:S01]  /*f060*/  ISETP.GT.AND P1, PT, R3, RZ, P2 ;  /* 0x000000ff0300720c */ /* 0x000fe20001724270 */
[----:B------:R-:W-:Y:S01]  /*f070*/  FMUL R176, R176, R2 ;  /* 0x00000002b0b07220 */ /* 0x000fe20000400000 */
[----:B------:R-:W-:-:S04]  /*f080*/  F2FP.BF16.F32.PACK_AB R175, RZ, R175 ;  /* 0x000000afffaf723e */ /* 0x000fc800000010ff */
[----:B------:R-:W-:Y:S01]  /*f090*/  F2FP.BF16.F32.PACK_AB R176, RZ, R176 ;  /* 0x000000b0ffb0723e */ /* 0x000fe200000010ff */
[----:B------:R2:W-:Y:S01]  /*f0a0*/  @P0 STG.E.U16 desc[UR48][R6.64+0x92], R175 ;  /* 0x000092af06000986 */ /* 0x0005e2000c101530 */
[----:B------:R-:W-:Y:S01]  /*f0b0*/  ISETP.GT.AND P0, PT, R0, 0x51, PT ;  /* 0x000000510000780c */ /* 0x000fe20003f04270 */
[----:B------:R-:W-:-:S04]  /*f0c0*/  FMUL R177, R177, R2 ;  /* 0x00000002b1b17220 */ /* 0x000fc80000400000 */
[----:B------:R2:W-:Y:S01]  /*f0d0*/  @P1 STG.E.U16 desc[UR48][R4.64+0xa0], R176 ;  /* 0x0000a0b004001986 */ /* 0x0005e2000c101530 */
[----:B------:R-:W-:Y:S02]  /*f0e0*/  ISETP.GT.AND P1, PT, R3, RZ, P0 ;  /* 0x000000ff0300720c */ /* 0x000fe40000724270 */
[----:B------:R-:W-:Y:S01]  /*f0f0*/  F2FP.BF16.F32.PACK_AB R177, RZ, R177 ;  /* 0x000000b1ffb1723e */ /* 0x000fe200000010ff */
[----:B------:R-:W-:-:S10]  /*f100*/  FMUL R178, R178, R2 ;  /* 0x00000002b2b27220 */ /* 0x000fd40000400000 */
[----:B------:R2:W-:Y:S01]  /*f110*/  @P1 STG.E.U16 desc[UR48][R4.64+0xa2], R177 ;  /* 0x0000a2b104001986 */ /* 0x0005e2000c101530 */
[----:B------:R-:W-:Y:S02]  /*f120*/  ISETP.GT.AND P1, PT, R3, 0x8, P2 ;  /* 0x000000080300780c */ /* 0x000fe40001724270 */
[----:B------:R-:W-:Y:S01]  /*f130*/  F2FP.BF16.F32.PACK_AB R178, RZ, R178 ;  /* 0x000000b2ffb2723e */ /* 0x000fe200000010ff */
[----:B------:R-:W-:-:S10]  /*f140*/  FMUL R179, R179, R2 ;  /* 0x00000002b3b37220 */ /* 0x000fd40000400000 */
[----:B------:R2:W-:Y:S01]  /*f150*/  @P1 STG.E.U16 desc[UR48][R6.64+0xa0], R178 ;  /* 0x0000a0b206001986 */ /* 0x0005e2000c101530 */
[----:B------:R-:W-:Y:S02]  /*f160*/  ISETP.GT.AND P1, PT, R3, 0x8, P0 ;  /* 0x000000080300780c */ /* 0x000fe40000724270 */
[----:B------:R-:W-:Y:S02]  /*f170*/  F2FP.BF16.F32.PACK_AB R179, RZ, R179 ;  /* 0x000000b3ffb3723e */ /* 0x000fe400000010ff */
[----:B------:R-:W-:Y:S01]  /*f180*/  P2R R12, PR, RZ, 0x40 ;  /* 0x00000040ff0c7803 */ /* 0x000fe20000000000 */
[----:B------:R-:W-:-:S08]  /*f190*/  FMUL R180, R180, R2 ;  /* 0x00000002b4b47220 */ /* 0x000fd00000400000 */
[----:B------:R2:W-:Y:S01]  /*f1a0*/  @P1 STG.E.U16 desc[UR48][R6.64+0xa2], R179 ;  /* 0x0000a2b306001986 */ /* 0x0005e2000c101530 */
[----:B------:R-:W-:-:S04]  /*f1b0*/  ISETP.GT.AND P1, PT, R0, 0x58, PT ;  /* 0x000000580000780c */ /* 0x000fc80003f24270 */
[----:B------:R-:W-:Y:S02]  /*f1c0*/  ISETP.GT.AND P6, PT, R3, RZ, P1 ;  /* 0x000000ff0300720c */ /* 0x000fe40000fc4270 */
[----:B------:R-:W-:Y:S02]  /*f1d0*/  F2FP.BF16.F32.PACK_AB R180, RZ, R180 ;  /* 0x000000b4ffb4723e */ /* 0x000fe400000010ff */
[----:B------:R-:W-:Y:S02]  /*f1e0*/  P2R R13, PR, RZ, 0x10 ;  /* 0x00000010ff0d7803 */ /* 0x000fe40000000000 */
[----:B------:R-:W-:Y:S01]  /*f1f0*/  ISETP.GT.AND P4, PT, R0, 0x59, PT ;  /* 0x000000590000780c */ /* 0x000fe20003f84270 */
        /* <DEDUP_REMOVED lines=459> */
[----:B------:R2:W-:Y:S04]  /*10eb0*/  @P6 STG.E.U16 desc[UR48][R8.64+0x140], R58 ;  /* 0x0001403a08006986 */ /* 0x0005e8000c101530 */
[----:B------:R2:W-:Y:S01]  /*10ec0*/  @P5 STG.E.U16 desc[UR48][R10.64+0x150], R60 ;  /* 0x0001503c0a005986 */ /* 0x0005e2000c101530 */
[----:B------:R-:W-:Y:S01]  /*10ed0*/  ISETP.GT.AND P5, PT, R3, 0x80, P3 ;  /* 0x000000800300780c */ /* 0x000fe20001fa4270 */
[-C--:B------:R-:W-:Y:S01]  /*10ee0*/  FMUL R61, R61, R2.reuse ;  /* 0x000000023d3d7220 */ /* 0x080fe20000400000 */
[----:B------:R-:W-:Y:S01]  /*10ef0*/  ISETP.GT.AND P4, PT, R3, 0x88, P4 ;  /* 0x000000880300780c */ /* 0x000fe20002784270 */
[----:B------:R-:W-:-:S03]  /*10f00*/  FMUL R62, R62, R2 ;  /* 0x000000023e3e7220 */ /* 0x000fc60000400000 */
[----:B------:R-:W-:Y:S02]  /*10f10*/  F2FP.BF16.F32.PACK_AB R61, RZ, R61 ;  /* 0x0000003dff3d723e */ /* 0x000fe400000010ff */
[----:B------:R-:W-:Y:S02]  /*10f20*/  F2FP.BF16.F32.PACK_AB R62, RZ, R62 ;  /* 0x0000003eff3e723e */ /* 0x000fe400000010ff */
[----:B------:R-:W-:-:S03]  /*10f30*/  ISETP.GT.AND P3, PT, R3, 0x88, P3 ;  /* 0x000000880300780c */ /* 0x000fc60001f64270 */
[----:B------:R2:W-:Y:S01]  /*10f40*/  @P5 STG.E.U16 desc[UR48][R10.64+0x152], R61 ;  /* 0x0001523d0a005986 */ /* 0x0005e2000c101530 */
[----:B------:R-:W-:Y:S01]  /*10f50*/  ISETP.GT.AND P5, PT, R3, 0x80, P0 ;  /* 0x000000800300780c */ /* 0x000fe200007a4270 */
[-C--:B------:R-:W-:Y:S01]  /*10f60*/  FMUL R63, R63, R2.reuse ;  /* 0x000000023f3f7220 */ /* 0x080fe20000400000 */
[-C--:B------:R-:W-:Y:S01]  /*10f70*/  FMUL R65, R65, R2.reuse ;  /* 0x0000000241417220 */ /* 0x080fe20000400000 */
[----:B------:R2:W-:Y:S01]  /*10f80*/  @P4 STG.E.U16 desc[UR48][R8.64+0x150], R62 ;  /* 0x0001503e08004986 */ /* 0x0005e2000c101530 */
[----:B------:R-:W-:Y:S01]  /*10f90*/  ISETP.GT.AND P4, PT, R3, 0x80, P2 ;  /* 0x000000800300780c */ /* 0x000fe20001784270 */
[----:B------:R-:W-:Y:S01]  /*10fa0*/  FMUL R64, R64, R2 ;  /* 0x0000000240407220 */ /* 0x000fe20000400000 */
[----:B------:R-:W-:Y:S02]  /*10fb0*/  F2FP.BF16.F32.PACK_AB R63, RZ, R63 ;  /* 0x0000003fff3f723e */ /* 0x000fe400000010ff */
[----:B------:R-:W-:Y:S02]  /*10fc0*/  F2FP.BF16.F32.PACK_AB R65, RZ, R65 ;  /* 0x00000041ff41723e */ /* 0x000fe400000010ff */
[----:B------:R-:W-:Y:S01]  /*10fd0*/  F2FP.BF16.F32.PACK_AB R64, RZ, R64 ;  /* 0x00000040ff40723e */ /* 0x000fe200000010ff */
[----:B------:R2:W-:Y:S04]  /*10fe0*/  @P3 STG.E.U16 desc[UR48][R8.64+0x152], R63 ;  /* 0x0001523f08003986 */ /* 0x0005e8000c101530 */
[----:B------:R2:W-:Y:S01]  /*10ff0*/  @P5 STG.E.U16 desc[UR48][R10.64+0x162], R65 ;  /* 0x000162410a005986 */ /* 0x0005e2000c101530 */
[----:B------:R-:W-:-:S02]  /*11000*/  ISETP.GT.AND P5, PT, R0, 0xb9, PT ;  /* 0x000000b90000780c */ /* 0x000fc40003fa4270 */
[C---:B------:R-:W-:Y:S01]  /*11010*/  ISETP.GT.AND P2, PT, R3.reuse, 0x88, P2 ;  /* 0x000000880300780c */ /* 0x040fe20001744270 */
[----:B------:R2:W-:Y:S01]  /*11020*/  @P4 STG.E.U16 desc[UR48][R10.64+0x160], R64 ;  /* 0x000160400a004986 */ /* 0x0005e2000c101530 */
[C---:B------:R-:W-:Y:S02]  /*11030*/  ISETP.GT.AND P0, PT, R3.reuse, 0x88, P0 ;  /* 0x000000880300780c */ /* 0x040fe40000704270 */
[C---:B------:R-:W-:Y:S02]  /*11040*/  ISETP.GT.AND P3, PT, R3.reuse, 0x80, P1 ;  /* 0x000000800300780c */ /* 0x040fe40000f64270 */
[C---:B------:R-:W-:Y:S01]  /*11050*/  ISETP.GT.AND P4, PT, R3.reuse, 0x80, P5 ;  /* 0x000000800300780c */ /* 0x040fe20002f84270 */
[-C--:B------:R-:W-:Y:S01]  /*11060*/  FMUL R66, R66, R2.reuse ;  /* 0x0000000242427220 */ /* 0x080fe20000400000 */
[----:B------:R-:W-:Y:S01]  /*11070*/  ISETP.GT.AND P1, PT, R3, 0x88, P1 ;  /* 0x000000880300780c */ /* 0x000fe20000f24270 */
[-C--:B------:R-:W-:Y:S01]  /*11080*/  FMUL R67, R67, R2.reuse ;  /* 0x0000000243437220 */ /* 0x080fe20000400000 */
[-C--:B------:R-:W-:Y:S01]  /*11090*/  FMUL R68, R68, R2.reuse ;  /* 0x0000000244447220 */ /* 0x080fe20000400000 */
[-C--:B------:R-:W-:Y:S01]  /*110a0*/  FMUL R69, R69, R2.reuse ;  /* 0x0000000245457220 */ /* 0x080fe20000400000 */
[----:B------:R-:W-:Y:S01]  /*110b0*/  FMUL R70, R70, R2 ;  /* 0x0000000246467220 */ /* 0x000fe20000400000 */
[----:B------:R-:W-:-:S02]  /*110c0*/  F2FP.BF16.F32.PACK_AB R66, RZ, R66 ;  /* 0x00000042ff42723e */ /* 0x000fc400000010ff */
[----:B------:R-:W-:Y:S02]  /*110d0*/  F2FP.BF16.F32.PACK_AB R67, RZ, R67 ;  /* 0x00000043ff43723e */ /* 0x000fe400000010ff */
[----:B------:R-:W-:Y:S02]  /*110e0*/  F2FP.BF16.F32.PACK_AB R68, RZ, R68 ;  /* 0x00000044ff44723e */ /* 0x000fe400000010ff */
[----:B------:R-:W-:Y:S02]  /*110f0*/  F2FP.BF16.F32.PACK_AB R69, RZ, R69 ;  /* 0x00000045ff45723e */ /* 0x000fe400000010ff */
[----:B------:R-:W-:Y:S01]  /*11100*/  F2FP.BF16.F32.PACK_AB R70, RZ, R70 ;  /* 0x00000046ff46723e */ /* 0x000fe200000010ff */
[----:B------:R2:W-:Y:S01]  /*11110*/  @P2 STG.E.U16 desc[UR48][R8.64+0x160], R66 ;  /* 0x0001604208002986 */ /* 0x0005e2000c101530 */
[----:B------:R-:W-:-:S03]  /*11120*/  ISETP.GT.AND P6, PT, R0, 0xc0, PT ;  /* 0x000000c00000780c */ /* 0x000fc60003fc4270 */
[----:B------:R2:W-:Y:S01]  /*11130*/  @P0 STG.E.U16 desc[UR48][R8.64+0x162], R67 ;  /* 0x0001624308000986 */ /* 0x0005e2000c101530 */
[----:B------:R-:W-:-:S03]  /*11140*/  ISETP.GT.AND P0, PT, R0, 0xc1, PT ;  /* 0x000000c10000780c */ /* 0x000fc60003f04270 */
[----:B------:R2:W-:Y:S01]  /*11150*/  @P3 STG.E.U16 desc[UR48][R10.64+0x170], R68 ;  /* 0x000170440a003986 */ /* 0x0005e2000c101530 */
[----:B------:R-:W-:-:S03]  /*11160*/  ISETP.GT.AND P2, PT, R3, RZ, P6 ;  /* 0x000000ff0300720c */ /* 0x000fc60003744270 */
[----:B------:R2:W-:Y:S04]  /*11170*/  @P4 STG.E.U16 desc[UR48][R10.64+0x172], R69 ;  /* 0x000172450a004986 */ /* 0x0005e8000c101530 */
[----:B------:R2:W-:Y:S01]  /*11180*/  @P1 STG.E.U16 desc[UR48][R8.64+0x170], R70 ;  /* 0x0001704608001986 */ /* 0x0005e2000c101530 */
[----:B------:R-:W-:Y:S01]  /*11190*/  ISETP.GT.AND P1, PT, R3, 0x88, P5 ;  /* 0x000000880300780c */ /* 0x000fe20002f24270 */
[-C--:B------:R-:W-:Y:S01]  /*111a0*/  FMUL R71, R71, R2.reuse ;  /* 0x0000000247477220 */ /* 0x080fe20000400000 */
[-C--:B------:R-:W-:Y:S01]  /*111b0*/  FMUL R40, R40, R2.reuse ;  /* 0x0000000228287220 */ /* 0x080fe20000400000 */
[C---:B------:R-:W-:Y:S02]  /*111c0*/  ISETP.GT.AND P4, PT, R3.reuse, RZ, P0 ;  /* 0x000000ff0300720c */ /* 0x040fe40000784270 */
[----:B------:R-:W-:Y:S01]  /*111d0*/  ISETP.GT.AND P3, PT, R3, 0x8, P0 ;  /* 0x000000080300780c */ /* 0x000fe20000764270 */
[-C--:B------:R-:W-:Y:S01]  /*111e0*/  FMUL R41, R41, R2.reuse ;  /* 0x0000000229297220 */ /* 0x080fe20000400000 */
[----:B------:R-:W-:Y:S01]  /*111f0*/  F2FP.BF16.F32.PACK_AB R71, RZ, R71 ;  /* 0x00000047ff47723e */ /* 0x000fe200000010ff */
[----:B------:R-:W-:Y:S01]  /*11200*/  FMUL R43, R43, R2 ;  /* 0x000000022b2b7220 */ /* 0x000fe20000400000 */
[----:B------:R-:W-:-:S02]  /*11210*/  F2FP.BF16.F32.PACK_AB R40, RZ, R40 ;  /* 0x00000028ff28723e */ /* 0x000fc400000010ff */
[C---:B------:R-:W-:Y:S01]  /*11220*/  ISETP.GT.AND P5, PT, R3.reuse, 0x8, P6 ;  /* 0x000000080300780c */ /* 0x040fe200037a4270 */
[----:B------:R-:W-:Y:S01]  /*11230*/  FMUL R42, R42, R2 ;  /* 0x000000022a2a7220 */ /* 0x000fe20000400000 */
[----:B------:R-:W-:Y:S01]  /*11240*/  F2FP.BF16.F32.PACK_AB R41, RZ, R41 ;  /* 0x00000029ff29723e */ /* 0x000fe200000010ff */
[----:B------:R2:W-:Y:S01]  /*11250*/  @P1 STG.E.U16 desc[UR48][R8.64+0x172], R71 ;  /* 0x0001724708001986 */ /* 0x0005e2000c101530 */
[----:B------:R-:W-:Y:S02]  /*11260*/  F2FP.BF16.F32.PACK_AB R43, RZ, R43 ;  /* 0x0000002bff2b723e */ /* 0x000fe400000010ff */
[C---:B------:R-:W-:Y:S01]  /*11270*/  ISETP.GT.AND P1, PT, R0.reuse, 0xc8, PT ;  /* 0x000000c80000780c */ /* 0x040fe20003f24270 */
[----:B------:R2:W-:Y:S01]  /*11280*/  @P2 STG.E.U16 desc[UR48][R4.64+0x180], R40 ;  /* 0x0001802804002986 */ /* 0x0005e2000c101530 */
[----:B------:R-:W-:Y:S02]  /*11290*/  ISETP.GT.AND P2, PT, R0, 0xc9, PT ;  /* 0x000000c90000780c */ /* 0x000fe40003f44270 */
[----:B------:R-:W-:Y:S01]  /*112a0*/  F2FP.BF16.F32.PACK_AB R42, RZ, R42 ;  /* 0x0000002aff2a723e */ /* 0x000fe200000010ff */
[----:B------:R2:W-:Y:S01]  /*112b0*/  @P4 STG.E.U16 desc[UR48][R4.64+0x182], R41 ;  /* 0x0001822904004986 */ /* 0x0005e2000c101530 */
[----:B------:R-:W-:-:S03]  /*112c0*/  ISETP.GT.AND P4, PT, R3, RZ, P1 ;  /* 0x000000ff0300720c */ /* 0x000fc60000f84270 */
[----:B------:R2:W-:Y:S01]  /*112d0*/  @P3 STG.E.U16 desc[UR48][R6.64+0x182], R43 ;  /* 0x0001822b06003986 */ /* 0x0005e2000c101530 */
[----:B------:R-:W-:Y:S01]  /*112e0*/  ISETP.GT.AND P3, PT, R3, RZ, P2 ;  /* 0x000000ff0300720c */ /* 0x000fe20001764270 */
[-C--:B------:R-:W-:Y:S01]  /*112f0*/  FMUL R44, R44, R2.reuse ;  /* 0x000000022c2c7220 */ /* 0x080fe20000400000 */
[-C--:B------:R-:W-:Y:S01]  /*11300*/  FMUL R45, R45, R2.reuse ;  /* 0x000000022d2d7220 */ /* 0x080fe20000400000 */
[----:B------:R2:W-:Y:S01]  /*11310*/  @P5 STG.E.U16 desc[UR48][R6.64+0x180], R42 ;  /* 0x0001802a06005986 */ /* 0x0005e2000c101530 */
[C---:B------:R-:W-:Y:S01]  /*11320*/  ISETP.GT.AND P5, PT, R3.reuse, 0x8, P1 ;  /* 0x000000080300780c */ /* 0x040fe20000fa4270 */
[----:B------:R-:W-:Y:S01]  /*11330*/  FMUL R46, R46, R2 ;  /* 0x000000022e2e7220 */ /* 0x000fe20000400000 */
[----:B------:R-:W-:Y:S02]  /*11340*/  F2FP.BF16.F32.PACK_AB R44, RZ, R44 ;  /* 0x0000002cff2c723e */ /* 0x000fe400000010ff */
        /* <DEDUP_REMOVED lines=25> */
[----:B------:R-:W-:Y:S01]  /*114e0*/  F2FP.BF16.F32.PACK_AB R51, RZ, R51 ;  /* 0x00000033ff33723e */ /* 0x000fe200000010ff */
[----:B------:R-:W-:-:S10]  /*114f0*/  FMUL R52, R52, R2 ;  /* 0x0000000234347220 */ /* 0x000fd40000400000 */
[----:B------:R2:W-:Y:S01]  /*11500*/  @P5 STG.E.U16 desc[UR48][R6.64+0x1a2], R51 ;  /* 0x0001a23306005986 */ /* 0x0005e2000c101530 */
[----:B------:R-:W-:-:S04]  /*11510*/  ISETP.GT.AND P5, PT, R0, 0xd8, PT ;  /* 0x000000d80000780c */ /* 0x000fc80003fa4270 */
[----:B------:R-:W-:Y:S02]  /*11520*/  ISETP.GT.AND P6, PT, R3, RZ, P5 ;  /* 0x000000ff0300720c */ /* 0x000fe40002fc4270 */
[----:B------:R-:W-:Y:S02]  /*11530*/  F2FP.BF16.F32.PACK_AB R52, RZ, R52 ;  /* 0x00000034ff34723e */ /* 0x000fe400000010ff */
[----:B------:R-:W-:Y:S01]  /*11540*/  P2R R13, PR, RZ, 0x2 ;  /* 0x00000002ff0d7803 */ /* 0x000fe20000000000 */
[----:B------:R-:W-:-:S08]  /*11550*/  FMUL R53, R53, R2 ;  /* 0x0000000235357220 */ /* 0x000fd00000400000 */
[----:B------:R2:W-:Y:S01]  /*11560*/  @P6 STG.E.U16 desc[UR48][R4.64+0x1b0], R52 ;  /* 0x0001b03404006986 */ /* 0x0005e2000c101530 */
[----:B------:R-:W-:-:S04]  /*11570*/  ISETP.GT.AND P6, PT, R0, 0xd9, PT ;  /* 0x000000d90000780c */ /* 0x000fc80003fc4270 */
        /* <DEDUP_REMOVED lines=14> */
[C---:B------:R-:W-:Y:S02]  /*11660*/  ISETP.GT.AND P2, PT, R3.reuse, 0x80, P1 ;  /* 0x000000800300780c */ /* 0x040fe40000f44270 */
[----:B------:R-:W-:Y:S02]  /*11670*/  F2FP.BF16.F32.PACK_AB R24, RZ, R24 ;  /* 0x00000018ff18723e */ /* 0x000fe400000010ff */
[----:B------:R-:W-:Y:S01]  /*11680*/  ISETP.GT.AND P1, PT, R3, 0x88, P1 ;  /* 0x000000880300780c */ /* 0x000fe20000f24270 */
[-C--:B------:R-:W-:Y:S01]  /*11690*/  FMUL R25, R25, R2.reuse ;  /* 0x0000000219197220 */ /* 0x080fe20000400000 */
[----:B------:R-:W-:-:S07]  /*116a0*/  FMUL R26, R26, R2 ;  /* 0x000000021a1a7220 */ /* 0x000fce0000400000 */
[----:B------:R2:W-:Y:S01]  /*116b0*/  @P2 STG.E.U16 desc[UR48][R10.64+0x180], R24 ;  /* 0x000180180a002986 */ /* 0x0005e2000c101530 */
[C---:B------:R-:W-:Y:S02]  /*116c0*/  ISETP.GT.AND P2, PT, R3.reuse, 0x80, P0 ;  /* 0x000000800300780c */ /* 0x040fe40000744270 */
[----:B------:R-:W-:Y:S01]  /*116d0*/  ISETP.GT.AND P0, PT, R3, 0x88, P0 ;  /* 0x000000880300780c */ /* 0x000fe20000704270 */
[----:B------:R-:W-:Y:S01]  /*116e0*/  FMUL R27, R27, R2 ;  /* 0x000000021b1b7220 */ /* 0x000fe20000400000 */
[----:B------:R-:W-:Y:S02]  /*116f0*/  F2FP.BF16.F32.PACK_AB R25, RZ, R25 ;  /* 0x00000019ff19723e */ /* 0x000fe400000010ff */
[----:B------:R-:W-:Y:S02]  /*11700*/  F2FP.BF16.F32.PACK_AB R26, RZ, R26 ;  /* 0x0000001aff1a723e */ /* 0x000fe400000010ff */
[----:B------:R-:W-:-:S05]  /*11710*/  F2FP.BF16.F32.PACK_AB R27, RZ, R27 ;  /* 0x0000001bff1b723e */ /* 0x000fca00000010ff */
[----:B------:R2:W-:Y:S04]  /*11720*/  @P2 STG.E.U16 desc[UR48][R10.64+0x182], R25 ;  /* 0x000182190a002986 */ /* 0x0005e8000c101530 */
[----:B------:R2:W-:Y:S01]  /*11730*/  @P1 STG.E.U16 desc[UR48][R8.64+0x180], R26 ;  /* 0x0001801a08001986 */ /* 0x0005e2000c101530 */
[----:B------:R-:W-:-:S03]  /*11740*/  ISETP.NE.AND P1, PT, R13, RZ, PT ;  /* 0x000000ff0d00720c */ /* 0x000fc60003f25270 */
[----:B------:R2:W-:Y:S01]  /*11750*/  @P0 STG.E.U16 desc[UR48][R8.64+0x182], R27 ;  /* 0x0001821b08000986 */ /* 0x0005e2000c101530 */
[----:B------:R-:W-:Y:S01]  /*11760*/  ISETP.GT.AND P0, PT, R3, 0x80, P1 ;  /* 0x000000800300780c */ /* 0x000fe20000f04270 */
[----:B------:R-:W-:Y:S01]  /*11770*/  FMUL R28, R28, R2 ;  /* 0x000000021c1c7220 */ /* 0x000fe20000400000 */
[----:B------:R-:W-:-:S04]  /*11780*/  ISETP.NE.AND P2, PT, R12, RZ, PT ;  /* 0x000000ff0c00720c */ /* 0x000fc80003f45270 */
[----:B------:R-:W-:Y:S01]  /*11790*/  F2FP.BF16.F32.PACK_AB R28, RZ, R28 ;  /* 0x0000001cff1c723e */ /* 0x000fe200000010ff */
[----:B------:R-:W-:-:S06]  /*117a0*/  FMUL R29, R29, R2 ;  /* 0x000000021d1d7220 */ /* 0x000fcc0000400000 */
[----:B------:R2:W-:Y:S01]  /*117b0*/  @P0 STG.E.U16 desc[UR48][R10.64+0x190], R28 ;  /* 0x0001901c0a000986 */ /* 0x0005e2000c101530 */
[C---:B------:R-:W-:Y:S02]  /*117c0*/  ISETP.GT.AND P0, PT, R3.reuse, 0x80, P2 ;  /* 0x000000800300780c */ /* 0x040fe40001704270 */
[----:B------:R-:W-:Y:S02]  /*117d0*/  F2FP.BF16.F32.PACK_AB R29, RZ, R29 ;  /* 0x0000001dff1d723e */ /* 0x000fe400000010ff */
[C---:B------:R-:W-:Y:S02]  /*117e0*/  ISETP.GT.AND P1, PT, R3.reuse, 0x88, P1 ;  /* 0x000000880300780c */ /* 0x040fe40000f24270 */
[----:B------:R-:W-:Y:S01]  /*117f0*/  ISETP.GT.AND P2, PT, R3, 0x88, P2 ;  /* 0x000000880300780c */ /* 0x000fe20001744270 */
[-C--:B------:R-:W-:Y:S01]  /*11800*/  FMUL R30, R30, R2.reuse ;  /* 0x000000021e1e7220 */ /* 0x080fe20000400000 */
[-C--:B------:R-:W-:Y:S01]  /*11810*/  FMUL R31, R31, R2.reuse ;  /* 0x000000021f1f7220 */ /* 0x080fe20000400000 */
[----:B------:R-:W-:-:S04]  /*11820*/  FMUL R32, R32, R2 ;  /* 0x0000000220207220 */ /* 0x000fc80000400000 */
[----:B------:R2:W-:Y:S01]  /*11830*/  @P0 STG.E.U16 desc[UR48][R10.64+0x192], R29 ;  /* 0x0001921d0a000986 */ /* 0x0005e2000c101530 */
[C---:B------:R-:W-:Y:S02]  /*11840*/  ISETP.GT.AND P0, PT, R3.reuse, 0x80, P3 ;  /* 0x000000800300780c */ /* 0x040fe40001f04270 */
[----:B------:R-:W-:Y:S02]  /*11850*/  F2FP.BF16.F32.PACK_AB R30, RZ, R30 ;  /* 0x0000001eff1e723e */ /* 0x000fe400000010ff */
[----:B------:R-:W-:Y:S02]  /*11860*/  F2FP.BF16.F32.PACK_AB R31, RZ, R31 ;  /* 0x0000001fff1f723e */ /* 0x000fe400000010ff */
[----:B------:R-:W-:Y:S01]  /*11870*/  F2FP.BF16.F32.PACK_AB R32, RZ, R32 ;  /* 0x00000020ff20723e */ /* 0x000fe200000010ff */
[----:B------:R2:W-:Y:S01]  /*11880*/  @P1 STG.E.U16 desc[UR48][R8.64+0x190], R30 ;  /* 0x0001901e08001986 */ /* 0x0005e2000c101530 */
[C---:B------:R-:W-:Y:S02]  /*11890*/  ISETP.GT.AND P1, PT, R3.reuse, 0x80, P4 ;  /* 0x000000800300780c */ /* 0x040fe40002724270 */
[C---:B------:R-:W-:Y:S01]  /*118a0*/  ISETP.GT.AND P3, PT, R3.reuse, 0x88, P3 ;  /* 0x000000880300780c */ /* 0x040fe20001f64270 */
[----:B------:R2:W-:Y:S01]  /*118b0*/  @P2 STG.E.U16 desc[UR48][R8.64+0x192], R31 ;  /* 0x0001921f08002986 */ /* 0x0005e2000c101530 */
[----:B------:R-:W-:Y:S01]  /*118c0*/  ISETP.GT.AND P4, PT, R3, 0x88, P4 ;  /* 0x000000880300780c */ /* 0x000fe20002784270 */
[-C--:B------:R-:W-:Y:S01]  /*118d0*/  FMUL R33, R33, R2.reuse ;  /* 0x0000000221217220 */ /* 0x080fe20000400000 */
[C---:B------:R-:W-:Y:S01]  /*118e0*/  ISETP.GT.AND P2, PT, R3.reuse, 0x80, P5 ;  /* 0x000000800300780c */ /* 0x040fe20002f44270 */
[----:B------:R2:W-:Y:S01]  /*118f0*/  @P0 STG.E.U16 desc[UR48][R10.64+0x1a0], R32 ;  /* 0x0001a0200a000986 */ /* 0x0005e2000c101530 */
[C---:B------:R-:W-:Y:S01]  /*11900*/  ISETP.GT.AND P0, PT, R3.reuse, 0x80, P6 ;  /* 0x000000800300780c */ /* 0x040fe20003704270 */
[-C--:B------:R-:W-:Y:S01]  /*11910*/  FMUL R34, R34, R2.reuse ;  /* 0x0000000222227220 */ /* 0x080fe20000400000 */
[----:B------:R-:W-:Y:S01]  /*11920*/  ISETP.GT.AND P5, PT, R3, 0x88, P5 ;  /* 0x000000880300780c */ /* 0x000fe20002fa4270 */
        /* <DEDUP_REMOVED lines=10> */
[----:B------:R-:W-:Y:S02]  /*119d0*/  F2FP.BF16.F32.PACK_AB R37, RZ, R37 ;  /* 0x00000025ff25723e */ /* 0x000fe400000010ff */
[----:B------:R-:W-:Y:S02]  /*119e0*/  F2FP.BF16.F32.PACK_AB R38, RZ, R38 ;  /* 0x00000026ff26723e */ /* 0x000fe400000010ff */
[----:B------:R-:W-:Y:S01]  /*119f0*/  F2FP.BF16.F32.PACK_AB R39, RZ, R39 ;  /* 0x00000027ff27723e */ /* 0x000fe200000010ff */
[----:B------:R2:W-:Y:S04]  /*11a00*/  @P1 STG.E.U16 desc[UR48][R10.64+0x1a2], R33 ;  /* 0x0001a2210a001986 */ /* 0x0005e8000c101530 */
[----:B------:R2:W-:Y:S04]  /*11a10*/  @P3 STG.E.U16 desc[UR48][R8.64+0x1a0], R34 ;  /* 0x0001a02208003986 */ /* 0x0005e8000c101530 */
[----:B------:R2:W-:Y:S04]  /*11a20*/  @P4 STG.E.U16 desc[UR48][R8.64+0x1a2], R35 ;  /* 0x0001a22308004986 */ /* 0x0005e8000c101530 */
[----:B------:R2:W-:Y:S04]  /*11a30*/  @P2 STG.E.U16 desc[UR48][R10.64+0x1b0], R36 ;  /* 0x0001b0240a002986 */ /* 0x0005e8000c101530 */
[----:B------:R2:W-:Y:S04]  /*11a40*/  @P0 STG.E.U16 desc[UR48][R10.64+0x1b2], R37 ;  /* 0x0001b2250a000986 */ /* 0x0005e8000c101530 */
[----:B------:R2:W-:Y:S04]  /*11a50*/  @P5 STG.E.U16 desc[UR48][R8.64+0x1b0], R38 ;  /* 0x0001b02608005986 */ /* 0x0005e8000c101530 */
[----:B------:R2:W-:Y:S02]  /*11a60*/  @P6 STG.E.U16 desc[UR48][R8.64+0x1b2], R39 ;  /* 0x0001b22708006986 */ /* 0x0005e4000c101530 */
.L_x_478:
[----:B------:R-:W-:Y:S05]  /*11a70*/  BSYNC B0 ;  /* 0x0000000000007941 */ /* 0x000fea0003800000 */
.L_x_34:
[----:B0-2---:R-:W2:Y:S04]  /*11a80*/  LDL.LU R5, [R1+0x40] ;  /* 0x0000400001057983 */ /* 0x005ea80000300800 */
[----:B------:R-:W2:Y:S01]  /*11a90*/  LDL.LU R4, [R1+0x44] ;  /* 0x0000440001047983 */ /* 0x000ea20000300800 */
[----:B------:R-:W-:Y:S01]  /*11aa0*/  ULDC UR4, c[0x0][0xc] ;  /* 0x0000030000047ab9 */ /* 0x000fe20000000800 */
[----:B------:R-:W-:Y:S01]  /*11ab0*/  ULDC UR5, c[0x0][0x10] ;  /* 0x0000040000057ab9 */ /* 0x000fe20000000800 */
[----:B------:R-:W2:Y:S01]  /*11ac0*/  LDC R3, c[0x0][0x14] ;  /* 0x00000500ff037b82 */ /* 0x000ea20000000800 */
[----:B------:R-:W-:Y:S01]  /*11ad0*/  UIMAD.WIDE.U32 UR4, UR4, UR5, URZ ;  /* 0x00000005040472a5 */ /* 0x000fe2000f8e003f */
[----:B------:R-:W-:Y:S01]  /*11ae0*/  PRMT R0, RZ, 0x7610, R0 ;  /* 0x00007610ff007816 */ /* 0x000fe20000000000 */
[----:B------:R-:W-:Y:S01]  /*11af0*/  UMOV UR43, 0xffffffff ;  /* 0xffffffff002b7882 */ /* 0x000fe20000000000 */
[----:B------:R-:W-:-:S03]  /*11b00*/  UMOV UR42, 0xffffffff ;  /* 0xffffffff002a7882 */ /* 0x000fc60000000000 */
[----:B--2---:R-:W-:-:S04]  /*11b10*/  IMAD.WIDE.U32 R4, R3, UR4, R4 ;  /* 0x0000000403047c25 */ /* 0x004fc8000f8e0004 */
[----:B------:R-:W-:Y:S01]  /*11b20*/  IMAD R3, R3, UR5, RZ ;  /* 0x0000000503037c24 */ /* 0x000fe2000f8e02ff */
[----:B------:R-:W-:Y:S01]  /*11b30*/  ULDC.64 UR4, c[0x0][0x650] ;  /* 0x0001940000047ab9 */ /* 0x000fe20000000a00 */
[----:B------:R-:W-:Y:S01]  /*11b40*/  IMAD.MOV.U32 R7, RZ, RZ, R4 ;  /* 0x000000ffff077224 */ /* 0x000fe200078e0004 */
[----:B------:R-:W-:Y:S01]  /*11b50*/  ISETP.GE.U32.AND P0, PT, R4, UR4, PT ;  /* 0x0000000404007c0c */ /* 0x000fe2000bf06070 */
[----:B------:R-:W-:-:S05]  /*11b60*/  IMAD.IADD R6, R5, 0x1, R3 ;  /* 0x0000000105067824 */ /* 0x000fca00078e0203 */
[----:B------:R0:W-:Y:S01]  /*11b70*/  STL [R1+0x40], R6 ;  /* 0x0000400601007387 */ /* 0x0001e20000100800 */
[----:B------:R-:W-:-:S03]  /*11b80*/  ISETP.GE.U32.AND.EX P0, PT, R6, UR5, PT, P0 ;  /* 0x0000000506007c0c */ /* 0x000fc6000bf06100 */
[----:B------:R0:W-:Y:S10]  /*11b90*/  STL [R1+0x44], R7 ;  /* 0x0000440701007387 */ /* 0x0001f40000100800 */
[----:B0-----:R-:W-:Y:S05]  /*11ba0*/  @P0 BRA `(.L_x_479) ;  /* 0x0000000400880947 */ /* 0x001fea0003800000 */
[----:B------:R-:W0:Y:S01]  /*11bb0*/  S2UR UR6, SR_CTAID.X ;  /* 0x00000000000679c3 */ /* 0x000e220000002500 */
[----:B------:R-:W-:Y:S01]  /*11bc0*/  ULDC.64 UR12, c[0x0][0x628] ;  /* 0x00018a00000c7ab9 */ /* 0x000fe20000000a00 */
[----:B------:R-:W-:Y:S01]  /*11bd0*/  ULDC UR4, c[0x0][0x150] ;  /* 0x0000540000047ab9 */ /* 0x000fe20000000800 */
[----:B------:R-:W-:Y:S01]  /*11be0*/  ISETP.NE.U32.AND P0, PT, RZ, UR12, PT ;  /* 0x0000000cff007c0c */ /* 0x000fe2000bf05070 */
[----:B------:R-:W-:Y:S01]  /*11bf0*/  ULDC UR15, c[0x0][0x630] ;  /* 0x00018c00000f7ab9 */ /* 0x000fe20000000800 */
[C---:B------:R-:W-:Y:S01]  /*11c00*/  R2UR UR16, R7.reuse ;  /* 0x00000000071072ca */ /* 0x040fe200000e0000 */
[----:B------:R-:W-:Y:S01]  /*11c10*/  ULDC UR19, c[0x0][0x154] ;  /* 0x0000550000137ab9 */ /* 0x000fe20000000800 */
[----:B------:R-:W-:Y:S01]  /*11c20*/  ISETP.NE.AND.EX P0, PT, RZ, UR13, PT, P0 ;  /* 0x0000000dff007c0c */ /* 0x000fe2000bf05300 */
[----:B------:R-:W2:Y:S01]  /*11c30*/  S2UR UR18, SR_CTAID.Y ;  /* 0x00000000001279c3 */ /* 0x000ea20000002600 */
[----:B------:R-:W-:Y:S02]  /*11c40*/  R2UR UR17, R6 ;  /* 0x00000000061172ca */ /* 0x000fe400000e0000 */
[----:B------:R-:W-:-:S02]  /*11c50*/  R2UR UR10, R7 ;  /* 0x00000000070a72ca */ /* 0x000fc400000e0000 */
[----:B------:R-:W-:Y:S02]  /*11c60*/  R2UR UR11, R6 ;  /* 0x00000000060b72ca */ /* 0x000fe400000e0000 */
[----:B0-----:R-:W-:-:S05]  /*11c70*/  I2FP.F32.U32 R0, UR6 ;  /* 0x0000000600007c45 */ /* 0x001fca0008201000 */
[----:B------:R-:W-:-:S04]  /*11c80*/  FMUL R0, R0, UR4 ;  /* 0x0000000400007c20 */ /* 0x000fc80008400000 */
[----:B------:R0:W0:Y:S01]  /*11c90*/  F2I.U32.TRUNC.NTZ R3, R0 ;  /* 0x0000000000037305 */ /* 0x000022000020f000 */
[----:B--2---:R-:W-:Y:S05]  /*11ca0*/  @!P0 BRA `(.L_x_480) ;  /* 0x0000000000308947 */ /* 0x004fea0003800000 */
        /* <DEDUP_REMOVED lines=12> */
.L_x_480:
[----:B------:R-:W-:Y:S01]  /*11d70*/  USHF.R.U64 UR42, UR10, UR15, UR11 ;  /* 0x0000000f0a2a7299 */ /* 0x000fe2000800120b */
[----:B0-----:R-:W-:Y:S01]  /*11d80*/  I2FP.F32.U32 R0, UR18 ;  /* 0x0000001200007c45 */ /* 0x001fe20008201000 */
[----:B------:R-:W-:Y:S02]  /*11d90*/  USHF.R.U32.HI UR4, URZ, UR15, UR11 ;  /* 0x0000000f3f047299 */ /* 0x000fe4000801160b */
[----:B------:R-:W-:Y:S02]  /*11da0*/  UIADD3 UR10, UP0, URZ, -UR42, URZ ;  /* 0x8000002a3f0a7290 */ /* 0x000fe4000ff1e03f */
[----:B------:R-:W-:Y:S01]  /*11db0*/  FMUL R0, R0, UR19 ;  /* 0x0000001300007c20 */ /* 0x000fe20008400000 */
[----:B------:R-:W-:Y:S01]  /*11dc0*/  ULDC.64 UR12, c[0x0][0x620] ;  /* 0x00018800000c7ab9 */ /* 0x000fe20000000a00 */
[----:B------:R-:W-:Y:S01]  /*11dd0*/  UIADD3.X UR4, URZ, ~UR4, URZ, UP0, !UPT ;  /* 0x800000043f047290 */ /* 0x000fe200087fe43f */
[----:B------:R-:W-:Y:S01]  /*11de0*/  UMOV UR8, UR16 ;  /* 0x0000001000087c82 */ /* 0x000fe20008000000 */
[----:B------:R-:W-:-:S02]  /*11df0*/  UMOV UR9, UR17 ;  /* 0x0000001100097c82 */ /* 0x000fc40008000000 */
[----:B------:R-:W-:Y:S01]  /*11e00*/  UIMAD UR4, UR4, UR12, URZ ;  /* 0x0000000c040472a4 */ /* 0x000fe2000f8e023f */
[----:B------:R-:W0:Y:S01]  /*11e10*/  F2I.U32.TRUNC.NTZ R0, R0 ;  /* 0x0000000000007305 */ /* 0x000e22000020f000 */
[----:B------:R-:W-:Y:S01]  /*11e20*/  UIMAD.WIDE.U32 UR8, UR10, UR12, UR8 ;  /* 0x0000000c0a0872a5 */ /* 0x000fe2000f8e0008 */
[----:B------:R-:W-:Y:S01]  /*11e30*/  R2UR UR12, R3 ;  /* 0x00000000030c72ca */ /* 0x000fe200000e0000 */
[----:B------:R-:W-:Y:S01]  /*11e40*/  UIMAD UR10, UR10, UR13, UR4 ;  /* 0x0000000d0a0a72a4 */ /* 0x000fe2000f8e0204 */
[----:B------:R-:W-:Y:S01]  /*11e50*/  ULDC UR11, c[0x0][0x618] ;  /* 0x00018600000b7ab9 */ /* 0x000fe20000000800 */
[----:B------:R-:W-:Y:S02]  /*11e60*/  ULDC UR21, c[0x0][0x658] ;  /* 0x0001960000157ab9 */ /* 0x000fe40000000800 */
[----:B------:R-:W-:Y:S01]  /*11e70*/  UIADD3 UR9, UR9, UR10, URZ ;  /* 0x0000000a09097290 */ /* 0x000fe2000fffe03f */
[----:B------:R-:W-:Y:S01]  /*11e80*/  UMOV UR15, 0xffffffff ;  /* 0xffffffff000f7882 */ /* 0x000fe20000000000 */
[----:B------:R-:W-:Y:S01]  /*11e90*/  ULDC.64 UR4, c[0x0][0x640] ;  /* 0x0001900000047ab9 */ /* 0x000fe20000000a00 */
[----:B------:R-:W-:Y:S01]  /*11ea0*/  USHF.L.U32 UR15, UR15, UR21, URZ ;  /* 0x000000150f0f7299 */ /* 0x000fe2000800063f */
[----:B------:R-:W-:Y:S01]  /*11eb0*/  ISETP.NE.U32.AND P0, PT, RZ, UR4, PT ;  /* 0x00000004ff007c0c */ /* 0x000fe2000bf05070 */
[----:B------:R-:W-:-:S02]  /*11ec0*/  USHF.R.U64 UR16, UR8, UR11, UR9 ;  /* 0x0000000b08107299 */ /* 0x000fc40008001209 */
[----:B------:R-:W-:Y:S01]  /*11ed0*/  USHF.R.U32.HI UR8, URZ, UR11, UR9 ;  /* 0x0000000b3f087299 */ /* 0x000fe20008011609 */
[----:B0-----:R-:W-:Y:S01]  /*11ee0*/  R2UR UR14, R0 ;  /* 0x00000000000e72ca */ /* 0x001fe200000e0000 */
[----:B------:R-:W-:Y:S01]  /*11ef0*/  ULDC UR17, c[0x0][0x608] ;  /* 0x0001820000117ab9 */ /* 0x000fe20000000800 */
[----:B------:R-:W-:Y:S01]  /*11f00*/  ULOP3.LUT UR44, URZ, UR15, URZ, 0x33, !UPT ;  /* 0x0000000f3f2c7292 */ /* 0x000fe2000f8e333f */
[----:B------:R-:W-:Y:S01]  /*11f10*/  ISETP.NE.AND.EX P0, PT, RZ, UR5, PT, P0 ;  /* 0x00000005ff007c0c */ /* 0x000fe2000bf05300 */
[----:B------:R-:W-:Y:S02]  /*11f20*/  USHF.R.U64 UR15, UR16, UR17, UR8 ;  /* 0x00000011100f7299 */ /* 0x000fe40008001208 */
[----:B------:R-:W-:Y:S02]  /*11f30*/  USHF.R.U32.HI UR8, URZ, UR17, UR8 ;  /* 0x000000113f087299 */ /* 0x000fe40008011608 */
[----:B------:R-:W-:Y:S02]  /*11f40*/  UIADD3 UR12, -UR12, URZ, URZ ;  /* 0x0000003f0c0c7290 */ /* 0x000fe4000fffe13f */
[----:B------:R-:W-:Y:S01]  /*11f50*/  USHF.R.U64 UR17, UR15, UR21, UR8 ;  /* 0x000000150f117299 */ /* 0x000fe20008001208 */
[----:B------:R-:W-:Y:S01]  /*11f60*/  UMOV UR19, 0x1 ;  /* 0x0000000100137882 */ /* 0x000fe20000000000 */
[----:B------:R-:W-:Y:S01]  /*11f70*/  ULDC UR13, c[0x0][0x144] ;  /* 0x00005100000d7ab9 */ /* 0x000fe20000000800 */
[----:B------:R-:W-:Y:S01]  /*11f80*/  ULDC UR7, c[0x0][0x600] ;  /* 0x0001800000077ab9 */ /* 0x000fe20000000800 */
[----:B------:R-:W-:-:S02]  /*11f90*/  USHF.L.U32 UR24, UR19, UR21, URZ ;  /* 0x0000001513187299 */ /* 0x000fc4000800063f */
[----:B------:R-:W-:Y:S02]  /*11fa0*/  USHF.R.U32.HI UR8, URZ, UR21, UR8 ;  /* 0x000000153f087299 */ /* 0x000fe40008011608 */
[----:B------:R-:W-:Y:S02]  /*11fb0*/  UIMAD UR21, UR13, UR12, UR6 ;  /* 0x0000000c0d1572a4 */ /* 0x000fe4000f8e0206 */
[----:B------:R-:W-:Y:S02]  /*11fc0*/  UIADD3 UR20, UR7, -0x1, URZ ;  /* 0xffffffff07147890 */ /* 0x000fe4000fffe03f */
[----:B------:R-:W-:Y:S01]  /*11fd0*/  UIADD3 UR19, -UR14, URZ, URZ ;  /* 0x0000003f0e137290 */ /* 0x000fe2000fffe13f */
[----:B------:R-:W-:Y:S01]  /*11fe0*/  ULDC UR25, c[0x0][0x148] ;  /* 0x0000520000197ab9 */ /* 0x000fe20000000800 */
[----:B------:R-:W-:Y:S01]  /*11ff0*/  ULDC UR22, c[0x0][0x648] ;  /* 0x0001920000167ab9 */ /* 0x000fe20000000800 */
[----:B------:R-:W-:Y:S01]  /*12000*/  ULDC UR23, c[0x0][0x638] ;  /* 0x00018e0000177ab9 */ /* 0x000fe20000000800 */
        /* <DEDUP_REMOVED lines=14> */
.L_x_481:
[----:B------:R-:W-:Y:S01]  /*120f0*/  UISETP.NE.AND UP0, UPT, UR39, URZ, UPT ;  /* 0x0000003f2700728c */ /* 0x000fe2000bf05270 */
[----:B------:R-:W-:Y:S01]  /*12100*/  IMAD.MOV.U32 R0, RZ, RZ, 0x1 ;  /* 0x00000001ff007424 */ /* 0x000fe200078e00ff */
[----:B------:R-:W-:Y:S02]  /*12110*/  USHF.R.U64 UR4, UR6, UR22, UR8 ;  /* 0x0000001606047299 */ /* 0x000fe40008001208 */
[----:B------:R-:W-:Y:S02]  /*12120*/  ULOP3.LUT UR44, UR15, UR44, URZ, 0xc0, !UPT ;  /* 0x0000002c0f2c7292 */ /* 0x000fe4000f8ec03f */
[----:B------:R-:W-:Y:S02]  /*12130*/  UIADD3 UR5, -UR4, URZ, URZ ;  /* 0x0000003f04057290 */ /* 0x000fe4000fffe13f */
[----:B------:R-:W-:Y:S02]  /*12140*/  UIMAD UR44, UR24, UR4, UR44 ;  /* 0x00000004182c72a4 */ /* 0x000fe4000f8e022c */
[----:B------:R-:W-:-:S02]  /*12150*/  ULOP3.LUT UR16, UR16, UR20, URZ, 0xc0, !UPT ;  /* 0x0000001410107292 */ /* 0x000fc4000f8ec03f */
[----:B------:R-:W-:Y:S02]  /*12160*/  @UP0 UIMAD UR21, UR25, UR19, UR18 ;  /* 0x00000013191502a4 */ /* 0x000fe4000f8e0212 */
[----:B------:R-:W-:-:S03]  /*12170*/  UIMAD UR4, UR5, UR23, UR17 ;  /* 0x00000017050472a4 */ /* 0x000fc6000f8e0211 */
[----:B------:R-:W-:Y:S01]  /*12180*/  ULDC UR5, c[0x0][0x610] ;  /* 0x0001840000057ab9 */ /* 0x000fe20000000800 */
[----:B------:R-:W-:Y:S02]  /*12190*/  UIMAD UR4, UR4, UR7, UR16 ;  /* 0x00000007040472a4 */ /* 0x000fe4000f8e0210 */
[----:B------:R-:W-:-:S04]  /*121a0*/  UIMAD UR44, UR44, UR5, UR21 ;  /* 0x000000052c2c72a4 */ /* 0x000fc8000f8e0215 */
[----:B------:R-:W-:Y:S02]  /*121b0*/  USEL UR43, UR4, UR44, !UP0 ;  /* 0x0000002c042b7287 */ /* 0x000fe4000c000000 */
[----:B------:R-:W-:-:S12]  /*121c0*/  USEL UR44, UR44, UR4, !UP0 ;  /* 0x000000042c2c7287 */ /* 0x000fd8000c000000 */
.L_x_479:
[----:B------:R-:W-:-:S13]  /*121d0*/  LOP3.LUT P0, RZ, R0, 0xff, RZ, 0xc0, !PT ;  /* 0x000000ff00ff7812 */ /* 0x000fda000780c0ff */
[----:B------:R-:W-:Y:S05]  /*121e0*/  @P0 BRA `(.L_x_482) ;  /* 0xfffffef000880947 */ /* 0x000fea000383ffff */
[----:B------:R-:W-:Y:S05]  /*121f0*/  EXIT ;  /* 0x000000000000794d */ /* 0x000fea0003800000 */
.L_x_7:
[----:B------:R-:W2:Y:S01]  /*12200*/  LDL R5, [R1+0x44] ;  /* 0x0000440001057983 */ /* 0x000ea20000100800 */
[----:B------:R-:W-:-:S03]  /*12210*/  ULDC.64 UR4, c[0x0][0x650] ;  /* 0x0001940000047ab9 */ /* 0x000fc60000000a00 */
[----:B------:R-:W3:Y:S01]  /*12220*/  LDL R4, [R1+0x40] ;  /* 0x0000400001047983 */ /* 0x000ee20000100800 */
[----:B------:R-:W-:Y:S01]  /*12230*/  PRMT R0, RZ, 0x7610, R0 ;  /* 0x00007610ff007816 */ /* 0x000fe20000000000 */
[----:B------:R-:W-:Y:S02]  /*12240*/  IMAD.MOV.U32 R2, RZ, RZ, -0x1 ;  /* 0xffffffffff027424 */ /* 0x000fe400078e00ff */
[----:B------:R-:W-:Y:S02]  /*12250*/  IMAD.MOV.U32 R3, RZ, RZ, -0x1 ;  /* 0xffffffffff037424 */ /* 0x000fe400078e00ff */
[----:B------:R-:W-:Y:S01]  /*12260*/  IMAD.MOV.U32 R9, RZ, RZ, -0x1 ;  /* 0xffffffffff097424 */ /* 0x000fe200078e00ff */
[----:B--2---:R-:W-:-:S04]  /*12270*/  ISETP.GE.U32.AND P0, PT, R5, UR4, PT ;  /* 0x0000000405007c0c */ /* 0x004fc8000bf06070 */
[----:B---3--:R-:W-:-:S13]  /*12280*/  ISETP.GE.U32.AND.EX P0, PT, R4, UR5, PT, P0 ;  /* 0x0000000504007c0c */ /* 0x008fda000bf06100 */
        /* <DEDUP_REMOVED lines=21> */
.L_x_484:
[----:B------:R-:W-:Y:S01]  /*123e0*/  USHF.R.U64 UR4, UR14, UR19, UR15 ;  /* 0x000000130e047299 */ /* 0x000fe2000800120f */
[----:B------:R-:W-:Y:S01]  /*123f0*/  R2UR UR7, R4 ;  /* 0x00000000040772ca */ /* 0x000fe200000e0000 */
[----:B------:R-:W-:Y:S02]  /*12400*/  USHF.R.U32.HI UR5, URZ, UR19, UR15 ;  /* 0x000000133f057299 */ /* 0x000fe4000801160f */
[----:B------:R-:W-:Y:S01]  /*12410*/  UIADD3 UR13, UP0, URZ, -UR4, URZ ;  /* 0x800000043f0d7290 */ /* 0x000fe2000ff1e03f */
[----:B------:R-:W-:Y:S01]  /*12420*/  ULDC.64 UR14, c[0x0][0x620] ;  /* 0x00018800000e7ab9 */ /* 0x000fe20000000a00 */
[----:B------:R-:W-:Y:S02]  /*12430*/  UMOV UR6, UR20 ;  /* 0x0000001400067c82 */ /* 0x000fe40008000000 */
[----:B------:R-:W-:Y:S02]  /*12440*/  UIADD3.X UR5, URZ, ~UR5, URZ, UP0, !UPT ;  /* 0x800000053f057290 */ /* 0x000fe400087fe43f */
[----:B------:R-:W-:-:S02]  /*12450*/  UISETP.NE.AND UP1, UPT, UR39, URZ, UPT ;  /* 0x0000003f2700728c */ /* 0x000fc4000bf25270 */
[----:B------:R-:W-:Y:S02]  /*12460*/  UIMAD UR5, UR5, UR14, URZ ;  /* 0x0000000e050572a4 */ /* 0x000fe4000f8e023f */
[----:B------:R-:W-:Y:S02]  /*12470*/  UIMAD.WIDE.U32 UR6, UR13, UR14, UR6 ;  /* 0x0000000e0d0672a5 */ /* 0x000fe4000f8e0006 */
[----:B------:R-:W-:Y:S01]  /*12480*/  UIMAD UR5, UR13, UR15, UR5 ;  /* 0x0000000f0d0572a4 */ /* 0x000fe2000f8e0205 */
[----:B------:R-:W-:Y:S02]  /*12490*/  ULDC UR14, c[0x0][0x608] ;  /* 0x00018200000e7ab9 */ /* 0x000fe40000000800 */
[----:B------:R-:W-:Y:S01]  /*124a0*/  ULDC UR13, c[0x0][0x618] ;  /* 0x00018600000d7ab9 */ /* 0x000fe20000000800 */
[----:B------:R-:W-:Y:S01]  /*124b0*/  UIADD3 UR5, UR7, UR5, URZ ;  /* 0x0000000507057290 */ /* 0x000fe2000fffe03f */
[----:B------:R-:W-:Y:S01]  /*124c0*/  ULDC UR22, c[0x0][0x658] ;  /* 0x0001960000167ab9 */ /* 0x000fe20000000800 */
[----:B------:R-:W-:-:S02]  /*124d0*/  @UP1 UIMAD UR8, UR11, UR12, UR10 ;  /* 0x0000000c0b0812a4 */ /* 0x000fc4000f8e020a */
[----:B------:R-:W-:Y:S02]  /*124e0*/  USHF.R.U64 UR17, UR6, UR13, UR5 ;  /* 0x0000000d06117299 */ /* 0x000fe40008001205 */
[----:B------:R-:W-:Y:S01]  /*124f0*/  USHF.R.U32.HI UR5, URZ, UR13, UR5 ;  /* 0x0000000d3f057299 */ /* 0x000fe20008011605 */
[----:B------:R-:W-:Y:S01]  /*12500*/  ULDC.64 UR6, c[0x0][0x640] ;  /* 0x0001900000067ab9 */ /* 0x000fe20000000a00 */
[----:B------:R-:W-:Y:S01]  /*12510*/  UMOV UR10, 0xffffffff ;  /* 0xffffffff000a7882 */ /* 0x000fe20000000000 */
[----:B------:R-:W-:Y:S01]  /*12520*/  ISETP.NE.U32.AND P0, PT, RZ, UR6, PT ;  /* 0x00000006ff007c0c */ /* 0x000fe2000bf05070 */
[----:B------:R-:W-:Y:S02]  /*12530*/  USHF.R.U64 UR18, UR17, UR14, UR5 ;  /* 0x0000000e11127299 */ /* 0x000fe40008001205 */
[----:B------:R-:W-:Y:S01]  /*12540*/  USHF.R.U32.HI UR5, URZ, UR14, UR5 ;  /* 0x0000000e3f057299 */ /* 0x000fe20008011605 */
[----:B------:R-:W-:Y:S01]  /*12550*/  ISETP.NE.AND.EX P0, PT, RZ, UR7, PT, P0 ;  /* 0x00000007ff007c0c */ /* 0x000fe2000bf05300 */
[----:B------:R-:W-:-:S02]  /*12560*/  USHF.L.U32 UR11, UR10, UR22, URZ ;  /* 0x000000160a0b7299 */ /* 0x000fc4000800063f */
[----:B------:R-:W-:Y:S01]  /*12570*/  USHF.R.U64 UR19, UR18, UR22, UR5 ;  /* 0x0000001612137299 */ /* 0x000fe20008001205 */
[----:B------:R-:W-:Y:S01]  /*12580*/  ULDC UR20, c[0x0][0x600] ;  /* 0x0001800000147ab9 */ /* 0x000fe20000000800 */
[----:B------:R-:W-:Y:S02]  /*12590*/  USHF.R.U32.HI UR10, URZ, UR22, UR5 ;  /* 0x000000163f0a7299 */ /* 0x000fe40008011605 */
[----:B------:R-:W-:Y:S02]  /*125a0*/  UIADD3 UR21, UR20, -0x1, URZ ;  /* 0xffffffff14157890 */ /* 0x000fe4000fffe03f */
[----:B------:R-:W-:Y:S01]  /*125b0*/  ULOP3.LUT UR26, URZ, UR11, URZ, 0x33, !UPT ;  /* 0x0000000b3f1a7292 */ /* 0x000fe2000f8e333f */
        /* <DEDUP_REMOVED lines=17> */
.L_x_485:
[----:B------:R-:W-:Y:S01]  /*126d0*/  USHF.R.U64 UR6, UR5, UR23, UR10 ;  /* 0x0000001705067299 */ /* 0x000fe2000800120a */
[----:B------:R-:W-:Y:S01]  /*126e0*/  IMAD.MOV.U32 R0, RZ, RZ, 0x1 ;  /* 0x00000001ff007424 */ /* 0x000fe200078e00ff */
[----:B------:R-:W-:Y:S01]  /*126f0*/  USHF.L.U32 UR25, UR25, UR22, URZ ;  /* 0x0000001619197299 */ /* 0x000fe2000800063f */
[----:B------:R-:W-:Y:S01]  /*12700*/  IMAD.U32 R9, RZ, RZ, UR4 ;  /* 0x00000004ff097e24 */ /* 0x000fe2000f8e00ff */
[----:B------:R-:W-:Y:S02]  /*12710*/  ULOP3.LUT UR5, UR18, UR26, URZ, 0xc0, !UPT ;  /* 0x0000001a12057292 */ /* 0x000fe4000f8ec03f */
[----:B------:R-:W-:Y:S02]  /*12720*/  UIADD3 UR7, -UR6, URZ, URZ ;  /* 0x0000003f06077290 */ /* 0x000fe4000fffe13f */
[----:B------:R-:W-:Y:S02]  /*12730*/  UIMAD UR6, UR25, UR6, UR5 ;  /* 0x00000006190672a4 */ /* 0x000fe4000f8e0205 */
[----:B------:R-:W-:-:S02]  /*12740*/  ULOP3.LUT UR17, UR17, UR21, URZ, 0xc0, !UPT ;  /* 0x0000001511117292 */ /* 0x000fc4000f8ec03f */
[----:B------:R-:W-:Y:S02]  /*12750*/  UIMAD UR5, UR7, UR24, UR19 ;  /* 0x00000018070572a4 */ /* 0x000fe4000f8e0213 */
[----:B------:R-:W-:Y:S01]  /*12760*/  UISETP.NE.AND UP0, UPT, UR39, URZ, UPT ;  /* 0x0000003f2700728c */ /* 0x000fe2000bf05270 */
[----:B------:R-:W-:Y:S01]  /*12770*/  ULDC UR7, c[0x0][0x610] ;  /* 0x0001840000077ab9 */ /* 0x000fe20000000800 */
[----:B------:R-:W-:Y:S02]  /*12780*/  UIMAD UR5, UR5, UR20, UR17 ;  /* 0x00000014050572a4 */ /* 0x000fe4000f8e0211 */
[----:B------:R-:W-:-:S04]  /*12790*/  UIMAD UR8, UR6, UR7, UR8 ;  /* 0x00000007060872a4 */ /* 0x000fc8000f8e0208 */
[----:B------:R-:W-:Y:S02]  /*127a0*/  USEL UR6, UR5, UR8, !UP0 ;  /* 0x0000000805067287 */ /* 0x000fe4000c000000 */
[----:B------:R-:W-:-:S04]  /*127b0*/  USEL UR8, UR8, UR5, !UP0 ;  /* 0x0000000508087287 */ /* 0x000fc8000c000000 */
[----:B------:R-:W-:Y:S02]  /*127c0*/  IMAD.U32 R3, RZ, RZ, UR6 ;  /* 0x00000006ff037e24 */ /* 0x000fe4000f8e00ff */
[----:B------:R-:W-:-:S07]  /*127d0*/  IMAD.U32 R2, RZ, RZ, UR8 ;  /* 0x00000008ff027e24 */ /* 0x000fce000f8e00ff */
.L_x_483:
[----:B------:R-:W-:-:S08]  /*127e0*/  NOP ;  /* 0x0000000000007918 */ /* 0x000fd00000000000 */
[----:B0-----:R-:W0:-:S00]  /*127f0*/  USETMAXREG.DEALLOC.CTAPOOL 0x18 ;  /* 0x00000018000079c8 */ /* 0x001e0000080e0500 */
[----:B------:R-:W-:-:S13]  /*12800*/  ISETP.NE.AND P0, PT, RZ, UR9, PT ;  /* 0x00000009ff007c0c */ /* 0x000fda000bf05270 */
[----:B------:R-:W-:Y:S05]  /*12810*/  @P0 EXIT ;  /* 0x000000000000094d */ /* 0x000fea0003800000 */
[----:B0-----:R-:W-:Y:S01]  /*12820*/  LOP3.LUT P0, RZ, R0, 0xff, RZ, 0xc0, !PT ;  /* 0x000000ff00ff7812 */ /* 0x001fe2000780c0ff */
[----:B------:R-:W-:Y:S02]  /*12830*/  IMAD.MOV.U32 R0, RZ, RZ, 0x1 ;  /* 0x00000001ff007424 */ /* 0x000fe400078e00ff */
[----:B------:R-:W-:-:S10]  /*12840*/  IMAD.MOV.U32 R6, RZ, RZ, RZ ;  /* 0x000000ffff067224 */ /* 0x000fd400078e00ff */
[----:B------:R-:W-:Y:S05]  /*12850*/  @!P0 BRA `(.L_x_486) ;  /* 0x0000000c00788947 */ /* 0x000fea0003800000 */
[----:B------:R-:W0:Y:S01]  /*12860*/  S2R R10, SR_CgaCtaId ;  /* 0x00000000000a7919 */ /* 0x000e220000008800 */
[----:B------:R-:W-:Y:S01]  /*12870*/  ULDC UR4, c[0x0][0x28c] ;  /* 0x0000a30000047ab9 */ /* 0x000fe20000000800 */
[----:B------:R-:W-:Y:S01]  /*12880*/  ULDC UR5, c[0x0][0x600] ;  /* 0x0001800000057ab9 */ /* 0x000fe20000000800 */
[----:B------:R-:W-:Y:S01]  /*12890*/  UIADD3 UR9, UR4, 0x1f, URZ ;  /* 0x0000001f04097890 */ /* 0x000fe2000fffe03f */
[----:B------:R-:W-:Y:S01]  /*128a0*/  BSSY B0, `(.L_x_486) ;  /* 0x00000d9000007945 */ /* 0x000fe20003800000 */
[----:B------:R-:W-:Y:S01]  /*128b0*/  ULDC UR7, c[0x0][0x658] ;  /* 0x0001960000077ab9 */ /* 0x000fe20000000800 */
[----:B------:R-:W-:Y:S01]  /*128c0*/  UMOV UR10, 0x1 ;  /* 0x00000001000a7882 */ /* 0x000fe20000000000 */
[----:B------:R-:W-:Y:S01]  /*128d0*/  UIADD3 UR4, UR5, -0x1, URZ ;  /* 0xffffffff05047890 */ /* 0x000fe2000fffe03f */
[----:B------:R-:W-:Y:S01]  /*128e0*/  IMAD.MOV.U32 R8, RZ, RZ, 0x1 ;  /* 0x00000001ff087424 */ /* 0x000fe200078e00ff */
[----:B------:R-:W-:Y:S01]  /*128f0*/  UMOV UR8, 0xffffffff ;  /* 0xffffffff00087882 */ /* 0x000fe20000000000 */
[----:B------:R-:W-:Y:S01]  /*12900*/  USHF.L.U32 UR5, UR10, UR7, URZ ;  /* 0x000000070a057299 */ /* 0x000fe2000800063f */
[----:B------:R-:W-:Y:S01]  /*12910*/  IMAD.MOV.U32 R0, RZ, RZ, 0x1 ;  /* 0x00000001ff007424 */ /* 0x000fe200078e00ff */
[----:B------:R-:W-:Y:S01]  /*12920*/  USHF.R.S32.HI UR10, URZ, 0x1f, UR9 ;  /* 0x0000001f3f0a7899 */ /* 0x000fe20008011409 */
[----:B------:R-:W-:Y:S01]  /*12930*/  IMAD.MOV.U32 R6, RZ, RZ, RZ ;  /* 0x000000ffff067224 */ /* 0x000fe200078e00ff */
[----:B------:R-:W-:Y:S01]  /*12940*/  ULDC UR6, c[0x0][0xc] ;  /* 0x0000030000067ab9 */ /* 0x000fe20000000800 */
[----:B------:R-:W-:-:S02]  /*12950*/  USHF.L.U32 UR11, UR8, UR7, URZ ;  /* 0x00000007080b7299 */ /* 0x000fc4000800063f */
[----:B------:R-:W-:Y:S01]  /*12960*/  ULEA.HI UR10, UR10, UR9, URZ, 0x5 ;  /* 0x000000090a0a7291 */ /* 0x000fe2000f8f283f */
[----:B------:R-:W-:Y:S01]  /*12970*/  ULDC UR7, c[0x0][0x10] ;  /* 0x0000040000077ab9 */ /* 0x000fe20000000800 */
[----:B------:R-:W-:Y:S01]  /*12980*/  ULDC UR8, c[0x0][0x14] ;  /* 0x0000050000087ab9 */ /* 0x000fe20000000800 */
[----:B------:R-:W-:Y:S02]  /*12990*/  UIMAD.WIDE.U32 UR6, UR6, UR7, URZ ;  /* 0x00000007060672a5 */ /* 0x000fe4000f8e003f */
[----:B------:R-:W-:Y:S02]  /*129a0*/  USHF.R.S32.HI UR18, URZ, 0x5, UR10 ;  /* 0x000000053f127899 */ /* 0x000fe4000801140a */
[----:B------:R-:W-:Y:S02]  /*129b0*/  UIMAD.WIDE.U32 UR22, UR6, UR8, URZ ;  /* 0x00000008061672a5 */ /* 0x000fe4000f8e003f */
[----:B------:R-:W-:Y:S02]  /*129c0*/  UIMAD UR13, UR7, UR8, URZ ;  /* 0x00000008070d72a4 */ /* 0x000fe4000f8e023f */
[----:B------:R-:W-:-:S02]  /*129d0*/  ULOP3.LUT UR21, UR38, 0x2, URZ, 0xfc, !UPT ;  /* 0x0000000226157892 */ /* 0x000fc4000f8efc3f */
[----:B------:R-:W-:Y:S01]  /*129e0*/  ULOP3.LUT UR19, URZ, UR11, URZ, 0x33, !UPT ;  /* 0x0000000b3f137292 */ /* 0x000fe2000f8e333f */
[----:B0-----:R-:W-:Y:S01]  /*129f0*/  LOP3.LUT R10, R10, 0x1, RZ, 0xc0, !PT ;  /* 0x000000010a0a7812 */ /* 0x001fe200078ec0ff */
[----:B------:R-:W-:Y:S02]  /*12a00*/  UIADD3 UR13, UR23, UR13, URZ ;  /* 0x0000000d170d7290 */ /* 0x000fe4000fffe03f */
[----:B------:R-:W-:Y:S01]  /*12a10*/  UIADD3 UR26, UR18, 0x1, URZ ;  /* 0x00000001121a7890 */ /* 0x000fe2000fffe03f */
[----:B------:R-:W-:-:S11]  /*12a20*/  ULDC.64 UR24, c[0x0][0x198] ;  /* 0x0000660000187ab9 */ /* 0x000fd60000000a00 */
.L_x_497:
[----:B------:R-:W-:-:S03]  /*12a30*/  UMOV UR6, 0xffffffff ;  /* 0xffffffff00067882 */ /* 0x000fc60000000000 */
[----:B------:R-:W-:Y:S05]  /*12a40*/  BRA.DIV UR6, `(.L_x_487) ;  /* 0x0000001206587947 */ /* 0x000fea000b800000 */
[----:B------:R-:W-:-:S13]  /*12a50*/  ELECT P6, URZ, PT ;  /* 0x00000000003f782f */ /* 0x000fda00038c0000 */
.L_x_511:
[----:B------:R-:W0:Y:S01]  /*12a60*/  LDC R4, c[0x0][0x28c] ;  /* 0x0000a300ff047b82 */ /* 0x000e220000000800 */
[----:B------:R-:W-:Y:S01]  /*12a70*/  BSSY B1, `(.L_x_488) ;  /* 0x000003c000017945 */ /* 0x000fe20003800000 */
[----:B0-----:R-:W-:-:S13]  /*12a80*/  ISETP.LT.OR P6, PT, R4, 0x1, !P6 ;  /* 0x000000010400780c */ /* 0x001fda00077c1670 */
[----:B------:R-:W-:Y:S05]  /*12a90*/  @P6 BRA `(.L_x_489) ;  /* 0x0000000000e46947 */ /* 0x000fea0003800000 */
[----:B------:R-:W-:Y:S02]  /*12aa0*/  IMAD R3, R3, 0x2, R10 ;  /* 0x0000000203037824 */ /* 0x000fe400078e020a */
[----:B------:R-:W-:Y:S02]  /*12ab0*/  IMAD.SHL.U32 R2, R2, 0x100, RZ ;  /* 0x0000010002027824 */ /* 0x000fe400078e00ff */
[----:B------:R-:W-:Y:S02]  /*12ac0*/  IMAD R3, R3, 0x70, RZ ;  /* 0x0000007003037824 */ /* 0x000fe400078e02ff */
[----:B------:R-:W-:Y:S02]  /*12ad0*/  IMAD.MOV.U32 R13, RZ, RZ, RZ ;  /* 0x000000ffff0d7224 */ /* 0x000fe400078e00ff */
[----:B------:R-:W-:Y:S02]  /*12ae0*/  IMAD.U32 R15, RZ, RZ, UR26 ;  /* 0x0000001aff0f7e24 */ /* 0x000fe4000f8e00ff */
[----:B------:R-:W-:-:S02]  /*12af0*/  IMAD.MOV.U32 R4, RZ, RZ, R0 ;  /* 0x000000ffff047224 */ /* 0x000fc400078e0000 */
[----:B------:R-:W-:-:S07]  /*12b00*/  IMAD.MOV.U32 R5, RZ, RZ, R6 ;  /* 0x000000ffff057224 */ /* 0x000fce00078e0006 */
.L_x_492:
[----:B------:R-:W0:Y:S01]  /*12b10*/  S2R R12, SR_CgaCtaId ;  /* 0x00000000000c7919 */ /* 0x000e220000008800 */
[----:B------:R-:W-:Y:S01]  /*12b20*/  MOV R7, 0x400 ;  /* 0x0000040000077802 */ /* 0x000fe20000000f00 */
[----:B------:R-:W1:Y:S03]  /*12b30*/  S2R R11, SR_TID.X ;  /* 0x00000000000b7919 */ /* 0x000e660000002100 */
[----:B0-----:R-:W-:Y:S02]  /*12b40*/  LEA R16, R12, R7, 0x18 ;  /* 0x000000070c107211 */ /* 0x001fe400078ec0ff */
[----:B------:R-:W-:Y:S02]  /*12b50*/  SHF.L.U32 R12, R4, 0x1f, RZ ;  /* 0x0000001f040c7819 */ /* 0x000fe400000006ff */
[----:B-1----:R-:W-:Y:S01]  /*12b60*/  LOP3.LUT P1, RZ, R11, 0x7f, RZ, 0xc0, !PT ;  /* 0x0000007f0bff7812 */ /* 0x002fe2000782c0ff */
[----:B------:R-:W-:-:S04]  /*12b70*/  IMAD R7, R5, 0x8, R16 ;  /* 0x0000000805077824 */ /* 0x000fc800078e0210 */
[----:B------:R-:W0:Y:S08]  /*12b80*/  SYNCS.PHASECHK.TRANS64.TRYWAIT P0, [R7+URZ+0x38], R12 ;  /* 0x0000380c070075a7 */ /* 0x000e30000800017f */
[----:B------:R-:W1:Y:S01]  /*12b90*/  @!P1 LDC R14, c[0x0][0x500] ;  /* 0x00014000ff0e9b82 */ /* 0x000e620000000800 */
[----:B0-----:R-:W-:Y:S05]  /*12ba0*/  @!P0 BRA `(.L_x_490) ;  /* 0x0000001000208947 */ /* 0x001fea0003800000 */
.L_x_512:
[----:B------:R-:W-:Y:S01]  /*12bb0*/  UPRMT UR6, UR21, 0x9910, URZ ;  /* 0x0000991015067896 */ /* 0x000fe2000800003f */
[----:B-1----:R1:W-:Y:S03]  /*12bc0*/  @!P1 SYNCS.ARRIVE.TRANS64 RZ, [R7+URZ], R14 ;  /* 0x0000000e07ff99a7 */ /* 0x0023e6000800003f */
[----:B------:R-:W-:-:S06]  /*12bd0*/  UISETP.NE.AND UP0, UPT, UR6, 0x2, UPT ;  /* 0x000000020600788c */ /* 0x000fcc000bf05270 */
[----:B------:R-:W-:-:S13]  /*12be0*/  PLOP3.LUT P0, PT, PT, PT, UP0, 0x80, 0x0 ;  /* 0x000000000000781c */ /* 0x000fda0003f0f008 */
[----:B-1----:R-:W-:Y:S05]  /*12bf0*/  @P0 BRA `(.L_x_491) ;  /* 0x0000000000040947 */ /* 0x002fea0003800000 */
[----:B------:R-:W-:Y:S01]  /*12c00*/  BPT.TRAP 0x1 ;  /* 0x000000040000795c */ /* 0x000fe20000300000 */
.L_x_491:
[----:B------:R-:W-:Y:S01]  /*12c10*/  IMAD R11, R5, 0x2, R10 ;  /* 0x00000002050b7824 */ /* 0x000fe200078e020a */
[----:B------:R-:W-:Y:S01]  /*12c20*/  R2UR UR9, R7 ;  /* 0x00000000070972ca */ /* 0x000fe200000e0000 */
[--C-:B0-----:R-:W-:Y:S01]  /*12c30*/  IMAD R12, R5, 0x4000, R16.reuse ;  /* 0x00004000050c7824 */ /* 0x101fe200078e0210 */
[----:B------:R-:W-:Y:S01]  /*12c40*/  UIADD3 UR6, UP0, UR24, 0xf0, URZ ;  /* 0x000000f018067890 */ /* 0x000fe2000ff1e03f */
[----:B------:R-:W-:Y:S01]  /*12c50*/  IMAD R11, R11, 0xe00, RZ ;  /* 0x00000e000b0b7824 */ /* 0x000fe200078e02ff */
[----:B------:R-:W-:Y:S01]  /*12c60*/  R2UR UR11, R2 ;  /* 0x00000000020b72ca */ /* 0x000fe200000e0000 */
[----:B------:R-:W-:Y:S01]  /*12c70*/  VIADD R15, R15, 0xffffffff ;  /* 0xffffffff0f0f7836 */ /* 0x000fe20000000000 */
[----:B------:R-:W-:Y:S01]  /*12c80*/  R2UR UR7, R12 ;  /* 0x000000000c0772ca */ /* 0x000fe200000e0000 */
[----:B------:R-:W-:Y:S01]  /*12c90*/  IMAD R11, R11, 0x2, R16 ;  /* 0x000000020b0b7824 */ /* 0x000fe200078e0210 */
[----:B------:R-:W-:Y:S01]  /*12ca0*/  R2UR UR10, R13 ;  /* 0x000000000d0a72ca */ /* 0x000fe200000e0000 */
[----:B------:R-:W-:Y:S01]  /*12cb0*/  UIADD3 UR28, UP1, UR24, 0x1f0, URZ ;  /* 0x000001f0181c7890 */ /* 0x000fe2000ff3e03f */
[----:B------:R-:W-:Y:S01]  /*12cc0*/  R2UR UR12, R9 ;  /* 0x00000000090c72ca */ /* 0x000fe200000e0000 */
[----:B------:R-:W-:Y:S01]  /*12cd0*/  VIADD R5, R5, 0x1 ;  /* 0x0000000105057836 */ /* 0x000fe20000000000 */
[----:B------:R-:W-:Y:S01]  /*12ce0*/  R2UR UR8, R11 ;  /* 0x000000000b0872ca */ /* 0x000fe200000e0000 */
[----:B------:R-:W-:Y:S01]  /*12cf0*/  UIADD3.X UR29, URZ, UR25, URZ, UP1, !UPT ;  /* 0x000000193f1d7290 */ /* 0x000fe20008ffe43f */
[----:B------:R-:W-:Y:S01]  /*12d00*/  R2UR UR20, R3 ;  /* 0x00000000031472ca */ /* 0x000fe200000e0000 */
[----:B------:R-:W-:Y:S01]  /*12d10*/  UMOV UR14, 0x0 ;  /* 0x00000000000e7882 */ /* 0x000fe20000000000 */
[----:B------:R-:W-:Y:S01]  /*12d20*/  ISETP.GT.AND P1, PT, R15, 0x1, PT ;  /* 0x000000010f00780c */ /* 0x000fe20003f24270 */
[----:B------:R-:W-:Y:S01]  /*12d30*/  UMOV UR15, 0x10000000 ;  /* 0x10000000000f7882 */ /* 0x000fe20000000000 */
[----:B------:R-:W-:Y:S01]  /*12d40*/  ISETP.NE.AND P0, PT, R5, 0x7, PT ;  /* 0x000000070500780c */ /* 0x000fe20003f05270 */
[----:B------:R-:W-:Y:S01]  /*12d50*/  UIADD3 UR16, UR7, 0x180, URZ ;  /* 0x0000018007107890 */ /* 0x000fe2000fffe03f */
[----:B------:R-:W-:Y:S01]  /*12d60*/  VIADD R13, R13, 0x20 ;  /* 0x000000200d0d7836 */ /* 0x000fe20000000000 */
[----:B------:R-:W-:Y:S01]  /*12d70*/  UIADD3.X UR7, URZ, UR25, URZ, UP0, !UPT ;  /* 0x000000193f077290 */ /* 0x000fe200087fe43f */
[----:B------:R-:W-:Y:S01]  /*12d80*/  SEL R7, RZ, 0x1, P0 ;  /* 0x00000001ff077807 */ /* 0x000fe20000000000 */
[----:B------:R-:W-:Y:S01]  /*12d90*/  UMOV UR27, 0x30000 ;  /* 0x00030000001b7882 */ /* 0x000fe20000000000 */
[----:B------:R-:W-:Y:S01]  /*12da0*/  SEL R5, R5, RZ, P0 ;  /* 0x000000ff05057207 */ /* 0x000fe20000000000 */
[----:B------:R-:W-:Y:S01]  /*12db0*/  UIADD3 UR17, UR8, 0x1c180, URZ ;  /* 0x0001c18008117890 */ /* 0x000fe2000fffe03f */
[----:B------:R-:W-:-:S02]  /*12dc0*/  LOP3.LUT R4, R4, R7, RZ, 0x3c, !PT ;  /* 0x0000000704047212 */ /* 0x000fc400078e3cff */
[----:B------:R-:W-:Y:S02]  /*12dd0*/  UMOV UR8, UR16 ;  /* 0x0000001000087c82 */ /* 0x000fe40008000000 */
[----:B------:R0:W-:Y:S02]  /*12de0*/  UTMALDG.3D [UR8], [UR6], desc[UR14] ;  /* 0x00000e08060075b4 */ /* 0x0001e40008011000 */
[----:B0-----:R-:W-:Y:S01]  /*12df0*/  UMOV UR8, UR17 ;  /* 0x0000001100087c82 */ /* 0x001fe20008000000 */
[----:B------:R-:W-:Y:S02]  /*12e00*/  UMOV UR11, UR20 ;  /* 0x00000014000b7c82 */ /* 0x000fe40008000000 */
[----:B------:R0:W-:Y:S02]  /*12e10*/  UTMALDG.3D.MULTICAST [UR8], [UR28], UR27, desc[UR14] ;  /* 0x00000e081c0073b4 */ /* 0x0001e4000801181b */
[----:B0-----:R-:W-:Y:S05]  /*12e20*/  @P1 BRA `(.L_x_492) ;  /* 0xfffffffc00381947 */ /* 0x001fea000383ffff */
.L_x_489:
[----:B------:R-:W-:Y:S05]  /*12e30*/  BSYNC B1 ;  /* 0x0000000000017941 */ /* 0x000fea0003800000 */
.L_x_488:
[----:B------:R-:W2:Y:S01]  /*12e40*/  LDL.LU R16, [R1+0x40] ;  /* 0x0000400001107983 */ /* 0x000ea20000300800 */
[----:B------:R-:W-:Y:S01]  /*12e50*/  LOP3.LUT P1, RZ, R8, 0xff, RZ, 0xc0, !PT ;  /* 0x000000ff08ff7812 */ /* 0x000fe2000782c0ff */
[----:B------:R-:W-:Y:S01]  /*12e60*/  VIADD R6, R6, UR18 ;  /* 0x0000001206067c36 */ /* 0x000fe20008000000 */
[----:B------:R-:W-:Y:S01]  /*12e70*/  ULDC.64 UR6, c[0x0][0x650] ;  /* 0x0001940000067ab9 */ /* 0x000fe20000000a00 */
[----:B------:R-:W3:Y:S01]  /*12e80*/  LDL.LU R14, [R1+0x44] ;  /* 0x00004400010e7983 */ /* 0x000ee20000300800 */
[----:B------:R-:W-:Y:S01]  /*12e90*/  UISETP.GE.U32.AND UP0, UPT, UR18, 0x7, UPT ;  /* 0x000000071200788c */ /* 0x000fe2000bf06070 */
[C---:B------:R-:W-:Y:S01]  /*12ea0*/  IMAD.WIDE.U32 R2, R6.reuse, 0x24924925, RZ ;  /* 0x2492492506027825 */ /* 0x040fe200078e00ff */
[C---:B------:R-:W-:Y:S01]  /*12eb0*/  ISETP.GT.U32.AND P0, PT, R6.reuse, 0x6, PT ;  /* 0x000000060600780c */ /* 0x040fe20003f04070 */
[----:B------:R-:W-:Y:S01]  /*12ec0*/  BSSY B1, `(.L_x_493) ;  /* 0x0000074000017945 */ /* 0x000fe20003800000 */
[----:B------:R-:W-:Y:S01]  /*12ed0*/  PRMT R8, RZ, 0x7610, R8 ;  /* 0x00007610ff087816 */ /* 0x000fe20000000008 */
[----:B------:R-:W-:-:S02]  /*12ee0*/  IMAD.IADD R2, R6, 0x1, -R3 ;  /* 0x0000000106027824 */ /* 0x000fc400078e0a03 */
[----:B------:R-:W-:Y:S02]  /*12ef0*/  IMAD.MOV.U32 R9, RZ, RZ, -0x1 ;  /* 0xffffffffff097424 */ /* 0x000fe400078e00ff */
[----:B------:R-:W0:Y:S01]  /*12f00*/  @P1 S2R R4, SR_CgaCtaId ;  /* 0x0000000000041919 */ /* 0x000e220000008800 */
[----:B------:R-:W-:Y:S02]  /*12f10*/  LEA.HI R2, R2, R3, RZ, 0x1f ;  /* 0x0000000302027211 */ /* 0x000fe400078ff8ff */
[----:B------:R-:W-:-:S04]  /*12f20*/  @P1 MOV R3, 0x400 ;  /* 0x0000040000031802 */ /* 0x000fc80000000f00 */
[----:B0-----:R-:W-:Y:S01]  /*12f30*/  @P1 LEA R3, R4, R3, 0x18 ;  /* 0x0000000304031211 */ /* 0x001fe200078ec0ff */
[----:B------:R-:W-:-:S03]  /*12f40*/  IMAD.U32 R4, RZ, RZ, UR18 ;  /* 0x00000012ff047e24 */ /* 0x000fc6000f8e00ff */
[----:B------:R0:W-:Y:S01]  /*12f50*/  @P1 SYNCS.ARRIVE.TRANS64.A1T0 RZ, [R3+URZ+0x88], RZ ;  /* 0x000088ff03ff19a7 */ /* 0x0001e2000810003f */
[----:B------:R-:W-:Y:S02]  /*12f60*/  PLOP3.LUT P1, PT, PT, PT, UP0, 0x80, 0x0 ;  /* 0x000000000000781c */ /* 0x000fe40003f2f008 */
[----:B------:R-:W-:Y:S02]  /*12f70*/  ISETP.LT.U32.AND P0, PT, R4, 0x7, P0 ;  /* 0x000000070400780c */ /* 0x000fe40000701070 */
[----:B------:R-:W-:Y:S02]  /*12f80*/  PRMT R4, RZ, 0x7610, R4 ;  /* 0x00007610ff047816 */ /* 0x000fe40000000004 */
[----:B0-----:R-:W-:-:S04]  /*12f90*/  SEL R3, RZ, 0x1, !P0 ;  /* 0x00000001ff037807 */ /* 0x001fc80004000000 */
[----:B------:R-:W-:Y:S02]  /*12fa0*/  LOP3.LUT R0, R0, R3, RZ, 0x3c, !PT ;  /* 0x0000000300007212 */ /* 0x000fe400078e3cff */
[----:B------:R-:W-:Y:S01]  /*12fb0*/  SHF.R.U32.HI R3, RZ, 0x2, R2 ;  /* 0x00000002ff037819 */ /* 0x000fe20000011602 */
[----:B------:R-:W-:-:S03]  /*12fc0*/  IMAD.MOV.U32 R2, RZ, RZ, -0x1 ;  /* 0xffffffffff027424 */ /* 0x000fc600078e00ff */
[----:B------:R-:W-:Y:S01]  /*12fd0*/  @P1 LOP3.LUT R0, R0, 0x1, R3, 0x78, !PT ;  /* 0x0000000100001812 */ /* 0x000fe200078e7803 */
[----:B------:R-:W-:Y:S02]  /*12fe0*/  IMAD R6, R3, -0x7, R6 ;  /* 0xfffffff903067824 */ /* 0x000fe400078e0206 */
[----:B------:R-:W-:Y:S01]  /*12ff0*/  IMAD.MOV.U32 R3, RZ, RZ, -0x1 ;  /* 0xffffffffff037424 */ /* 0x000fe200078e00ff */
[----:B---3--:R-:W-:-:S04]  /*13000*/  IADD3 R14, P0, R14, UR22, RZ ;  /* 0x000000160e0e7c10 */ /* 0x008fc8000ff1e0ff */
[----:B--2---:R-:W-:Y:S01]  /*13010*/  IADD3.X R16, R16, UR13, RZ, P0, !PT ;  /* 0x0000000d10107c10 */ /* 0x004fe200087fe4ff */
[----:B------:R0:W-:Y:S01]  /*13020*/  STL [R1+0x44], R14 ;  /* 0x0000440e01007387 */ /* 0x0001e20000100800 */
[----:B------:R-:W-:-:S03]  /*13030*/  ISETP.GE.U32.AND P0, PT, R14, UR6, PT ;  /* 0x000000060e007c0c */ /* 0x000fc6000bf06070 */
[----:B------:R0:W-:Y:S01]  /*13040*/  STL [R1+0x40], R16 ;  /* 0x0000401001007387 */ /* 0x0001e20000100800 */
[----:B------:R-:W-:-:S13]  /*13050*/  ISETP.GE.U32.AND.EX P0, PT, R16, UR7, PT, P0 ;  /* 0x0000000710007c0c */ /* 0x000fda000bf06100 */
[----:B0-----:R-:W-:Y:S05]  /*13060*/  @P0 BRA `(.L_x_494) ;  /* 0x0000000400640947 */ /* 0x001fea0003800000 */
[----:B------:R-:W0:Y:S01]  /*13070*/  S2R R7, SR_CTAID.X ;  /* 0x0000000000077919 */ /* 0x000e220000002500 */
[----:B------:R-:W-:Y:S01]  /*13080*/  ULDC UR6, c[0x0][0x150] ;  /* 0x0000540000067ab9 */ /* 0x000fe20000000800 */
[----:B------:R-:W1:Y:S01]  /*13090*/  LDC R4, c[0x0][0x144] ;  /* 0x00005100ff047b82 */ /* 0x000e620000000800 */
[----:B------:R-:W-:Y:S01]  /*130a0*/  UISETP.NE.AND UP0, UPT, UR39, URZ, UPT ;  /* 0x0000003f2700728c */ /* 0x000fe2000bf05270 */
[----:B------:R-:W2:Y:S01]  /*130b0*/  S2R R5, SR_CTAID.Y ;  /* 0x0000000000057919 */ /* 0x000ea20000002600 */
[----:B------:R-:W-:-:S04]  /*130c0*/  ULDC UR9, c[0x0][0x630] ;  /* 0x00018c0000097ab9 */ /* 0x000fc80000000800 */
[----:B------:R-:W-:Y:S01]  /*130d0*/  PLOP3.LUT P0, PT, PT, PT, UP0, 0x80, 0x0 ;  /* 0x000000000000781c */ /* 0x000fe20003f0f008 */
[----:B------:R-:W3:Y:S01]  /*130e0*/  LDC R12, c[0x0][0x148] ;  /* 0x00005200ff0c7b82 */ /* 0x000ee20000000800 */
[----:B0-----:R-:W-:Y:S02]  /*130f0*/  I2FP.F32.U32 R2, R7 ;  /* 0x0000000700027245 */ /* 0x001fe40000201000 */
[----:B--2---:R-:W-:-:S03]  /*13100*/  I2FP.F32.U32 R3, R5 ;  /* 0x0000000500037245 */ /* 0x004fc60000201000 */
[----:B------:R-:W-:Y:S01]  /*13110*/  FMUL R2, R2, UR6 ;  /* 0x0000000602027c20 */ /* 0x000fe20008400000 */
[----:B------:R-:W-:Y:S02]  /*13120*/  ULDC UR6, c[0x0][0x154] ;  /* 0x0000550000067ab9 */ /* 0x000fe40000000800 */
[----:B------:R-:W-:Y:S01]  /*13130*/  FMUL R9, R3, UR6 ;  /* 0x0000000603097c20 */ /* 0x000fe20008400000 */
[----:B------:R-:W-:Y:S02]  /*13140*/  ULDC.64 UR6, c[0x0][0x628] ;  /* 0x00018a0000067ab9 */ /* 0x000fe40000000a00 */
[----:B------:R-:W0:Y:S08]  /*13150*/  F2I.U32.TRUNC.NTZ R2, R2 ;  /* 0x0000000200027305 */ /* 0x000e30000020f000 */
[----:B------:R-:W2:Y:S01]  /*13160*/  F2I.U32.TRUNC.NTZ R9, R9 ;  /* 0x0000000900097305 */ /* 0x000ea2000020f000 */
[----:B0-----:R-:W-:-:S02]  /*13170*/  IMAD.MOV R3, RZ, RZ, -R2 ;  /* 0x000000ffff037224 */ /* 0x001fc400078e0a02 */
[----:B------:R-:W-:Y:S02]  /*13180*/  IMAD.MOV.U32 R2, RZ, RZ, R14 ;  /* 0x000000ffff027224 */ /* 0x000fe400078e000e */
[----:B-1----:R-:W-:Y:S02]  /*13190*/  IMAD R7, R4, R3, R7 ;  /* 0x0000000304077224 */ /* 0x002fe400078e0207 */
[----:B--2---:R-:W-:-:S04]  /*131a0*/  IMAD.MOV R3, RZ, RZ, -R9 ;  /* 0x000000ffff037224 */ /* 0x004fc800078e0a09 */
[----:B---3--:R-:W-:Y:S01]  /*131b0*/  @P0 IMAD R7, R12, R3, R5 ;  /* 0x000000030c070224 */ /* 0x008fe200078e0205 */
[----:B------:R-:W-:Y:S01]  /*131c0*/  ISETP.NE.U32.AND P0, PT, RZ, UR6, PT ;  /* 0x00000006ff007c0c */ /* 0x000fe2000bf05070 */
[----:B------:R-:W-:-:S03]  /*131d0*/  IMAD.MOV.U32 R3, RZ, RZ, R16 ;  /* 0x000000ffff037224 */ /* 0x000fc600078e0010 */
[----:B------:R-:W-:-:S13]  /*131e0*/  ISETP.NE.AND.EX P0, PT, RZ, UR7, PT, P0 ;  /* 0x00000007ff007c0c */ /* 0x000fda000bf05300 */
[----:B------:R-:W-:Y:S05]  /*131f0*/  @!P0 BRA `(.L_x_495) ;  /* 0x0000000000288947 */ /* 0x000fea0003800000 */
[----:B------:R-:W-:Y:S02]  /*13200*/  ULDC UR8, c[0x0][0x634] ;  /* 0x00018d0000087ab9 */ /* 0x000fe40000000800 */
[----:B------:R-:W-:-:S05]  /*13210*/  IADD3 R3, P0, R14, UR8, RZ ;  /* 0x000000080e037c10 */ /* 0x000fca000ff1e0ff */
[----:B------:R-:W-:-:S04]  /*13220*/  IMAD.X R9, RZ, RZ, R16, P0 ;  /* 0x000000ffff097224 */ /* 0x000fc800000e0610 */
[----:B------:R-:W-:-:S04]  /*13230*/  IMAD.WIDE.U32 R4, R9, UR6, RZ ;  /* 0x0000000609047c25 */ /* 0x000fc8000f8e00ff */
[----:B------:R-:W-:-:S04]  /*13240*/  IMAD.WIDE.U32 R4, P0, R3, UR7, R4 ;  /* 0x0000000703047c25 */ /* 0x000fc8000f800004 */
[----:B------:R-:W-:-:S04]  /*13250*/  IMAD.WIDE.U32 R2, R3, UR6, RZ ;  /* 0x0000000603027c25 */ /* 0x000fc8000f8e00ff */
[----:B------:R-:W-:Y:S01]  /*13260*/  IMAD.MOV.U32 R2, RZ, RZ, R5 ;  /* 0x000000ffff027224 */ /* 0x000fe200078e0005 */
[----:B------:R-:W-:Y:S01]  /*13270*/  IADD3 RZ, P1, R3, R4, RZ ;  /* 0x0000000403ff7210 */ /* 0x000fe20007f3e0ff */
[----:B------:R-:W-:-:S04]  /*13280*/  IMAD.X R3, RZ, RZ, RZ, P0 ;  /* 0x000000ffff037224 */ /* 0x000fc800000e06ff */
[----:B------:R-:W-:-:S08]  /*13290*/  IMAD.WIDE.U32.X R2, R9, UR7, R2, P1 ;  /* 0x0000000709027c25 */ /* 0x000fd000088e0402 */
.L_x_495:
[--C-:B------:R-:W-:Y:S01]  /*132a0*/  SHF.R.U64 R9, R2, UR9, R3.reuse ;  /* 0x0000000902097c19 */ /* 0x100fe20008001203 */
[----:B------:R-:W-:Y:S01]  /*132b0*/  ULDC.64 UR6, c[0x0][0x620] ;  /* 0x0001880000067ab9 */ /* 0x000fe20000000a00 */
[----:B------:R-:W-:Y:S01]  /*132c0*/  SHF.R.U32.HI R2, RZ, UR9, R3 ;  /* 0x00000009ff027c19 */ /* 0x000fe20008011603 */
[----:B------:R-:W-:Y:S01]  /*132d0*/  IMAD.MOV.U32 R3, RZ, RZ, R16 ;  /* 0x000000ffff037224 */ /* 0x000fe200078e0010 */
[----:B------:R-:W-:Y:S01]  /*132e0*/  IADD3 R11, P0, RZ, -R9, RZ ;  /* 0x80000009ff0b7210 */ /* 0x000fe20007f1e0ff */
[----:B------:R-:W-:-:S04]  /*132f0*/  ULDC.64 UR8, c[0x0][0x640] ;  /* 0x0001900000087ab9 */ /* 0x000fc80000000a00 */
[----:B------:R-:W-:Y:S01]  /*13300*/  IMAD.X R2, RZ, RZ, ~R2, P0 ;  /* 0x000000ffff027224 */ /* 0x000fe200000e0e02 */
[----:B------:R-:W-:-:S03]  /*13310*/  ISETP.NE.U32.AND P0, PT, RZ, UR8, PT ;  /* 0x00000008ff007c0c */ /* 0x000fc6000bf05070 */
[----:B------:R-:W-:Y:S01]  /*13320*/  IMAD R2, R2, UR6, RZ ;  /* 0x0000000602027c24 */ /* 0x000fe2000f8e02ff */
[----:B------:R-:W-:-:S03]  /*13330*/  ISETP.NE.AND.EX P0, PT, RZ, UR9, PT, P0 ;  /* 0x00000009ff007c0c */ /* 0x000fc6000bf05300 */
[----:B------:R-:W-:Y:S02]  /*13340*/  IMAD R5, R11, UR7, R2 ;  /* 0x000000070b057c24 */ /* 0x000fe4000f8e0202 */
[----:B------:R-:W-:-:S04]  /*13350*/  IMAD.MOV.U32 R2, RZ, RZ, R14 ;  /* 0x000000ffff027224 */ /* 0x000fc800078e000e */
[----:B------:R-:W-:Y:S01]  /*13360*/  IMAD.WIDE.U32 R2, R11, UR6, R2 ;  /* 0x000000060b027c25 */ /* 0x000fe2000f8e0002 */
[----:B------:R-:W-:-:S03]  /*13370*/  ULDC UR6, c[0x0][0x618] ;  /* 0x0001860000067ab9 */ /* 0x000fc60000000800 */
[----:B------:R-:W-:-:S05]  /*13380*/  IMAD.IADD R3, R3, 0x1, R5 ;  /* 0x0000000103037824 */ /* 0x000fca00078e0205 */
[--C-:B------:R-:W-:Y:S02]  /*13390*/  SHF.R.U64 R11, R2, UR6, R3.reuse ;  /* 0x00000006020b7c19 */ /* 0x100fe40008001203 */
[----:B------:R-:W-:Y:S01]  /*133a0*/  SHF.R.U32.HI R2, RZ, UR6, R3 ;  /* 0x00000006ff027c19 */ /* 0x000fe20008011603 */
[----:B------:R-:W-:-:S03]  /*133b0*/  ULDC UR6, c[0x0][0x608] ;  /* 0x0001820000067ab9 */ /* 0x000fc60000000800 */
[--C-:B------:R-:W-:Y:S02]  /*133c0*/  SHF.R.U64 R12, R11, UR6, R2.reuse ;  /* 0x000000060b0c7c19 */ /* 0x100fe40008001202 */
[----:B------:R-:W-:Y:S01]  /*133d0*/  SHF.R.U32.HI R3, RZ, UR6, R2 ;  /* 0x00000006ff037c19 */ /* 0x000fe20008011602 */
[----:B------:R-:W-:-:S03]  /*133e0*/  ULDC UR6, c[0x0][0x658] ;  /* 0x0001960000067ab9 */ /* 0x000fc60000000800 */
[--C-:B------:R-:W-:Y:S02]  /*133f0*/  SHF.R.U64 R13, R12, UR6, R3.reuse ;  /* 0x000000060c0d7c19 */ /* 0x100fe40008001203 */
[----:B------:R-:W-:-:S03]  /*13400*/  SHF.R.U32.HI R15, RZ, UR6, R3 ;  /* 0x00000006ff0f7c19 */ /* 0x000fc60008011603 */
[----:B------:R-:W-:Y:S02]  /*13410*/  IMAD.MOV.U32 R2, RZ, RZ, R13 ;  /* 0x000000ffff027224 */ /* 0x000fe400078e000d */
[----:B------:R-:W-:Y:S01]  /*13420*/  IMAD.MOV.U32 R3, RZ, RZ, R15 ;  /* 0x000000ffff037224 */ /* 0x000fe200078e000f */
[----:B------:R-:W-:Y:S06]  /*13430*/  @!P0 BRA `(.L_x_496) ;  /* 0x0000000000288947 */ /* 0x000fec0003800000 */
        /* <DEDUP_REMOVED lines=10> */
.L_x_496:
[----:B------:R-:W-:Y:S01]  /*134e0*/  ULDC UR6, c[0x0][0x648] ;  /* 0x0001920000067ab9 */ /* 0x000fe20000000800 */
[----:B------:R-:W-:Y:S01]  /*134f0*/  LOP3.LUT R12, R12, UR19, RZ, 0xc0, !PT ;  /* 0x000000130c0c7c12 */ /* 0x000fe2000f8ec0ff */
[----:B------:R-:W-:Y:S01]  /*13500*/  UISETP.NE.AND UP0, UPT, UR39, URZ, UPT ;  /* 0x0000003f2700728c */ /* 0x000fe2000bf05270 */
[----:B------:R-:W-:Y:S01]  /*13510*/  SHF.R.U64 R3, R2, UR6, R3 ;  /* 0x0000000602037c19 */ /* 0x000fe20008001203 */
[----:B------:R-:W-:Y:S01]  /*13520*/  ULDC UR6, c[0x0][0x638] ;  /* 0x00018e0000067ab9 */ /* 0x000fe20000000800 */
[----:B------:R-:W-:-:S03]  /*13530*/  IMAD.MOV.U32 R4, RZ, RZ, 0x1 ;  /* 0x00000001ff047424 */ /* 0x000fc600078e00ff */
[----:B------:R-:W-:Y:S01]  /*13540*/  IMAD.MOV R2, RZ, RZ, -R3 ;  /* 0x000000ffff027224 */ /* 0x000fe200078e0a03 */
[----:B------:R-:W-:Y:S01]  /*13550*/  PLOP3.LUT P0, PT, PT, PT, UP0, 0x40, 0x0 ;  /* 0x000000000000781c */ /* 0x000fe20003f0e808 */
[----:B------:R-:W-:Y:S01]  /*13560*/  IMAD R12, R3, UR5, R12 ;  /* 0x00000005030c7c24 */ /* 0x000fe2000f8e020c */
[----:B------:R-:W-:Y:S01]  /*13570*/  PLOP3.LUT P1, PT, PT, PT, UP0, 0x40, 0x0 ;  /* 0x000000000000781c */ /* 0x000fe20003f2e808 */
[----:B------:R-:W-:Y:S01]  /*13580*/  IMAD R13, R2, UR6, R13 ;  /* 0x00000006020d7c24 */ /* 0x000fe2000f8e020d */
[----:B------:R-:W-:Y:S01]  /*13590*/  ULDC UR6, c[0x0][0x610] ;  /* 0x0001840000067ab9 */ /* 0x000fe20000000800 */
[----:B------:R-:W-:Y:S01]  /*135a0*/  LOP3.LUT R2, R11, UR4, RZ, 0xc0, !PT ;  /* 0x000000040b027c12 */ /* 0x000fe2000f8ec0ff */
[----:B------:R-:W-:Y:S01]  /*135b0*/  IMAD R7, R12, UR6, R7 ;  /* 0x000000060c077c24 */ /* 0x000fe2000f8e0207 */
[----:B------:R-:W-:-:S03]  /*135c0*/  ULDC UR6, c[0x0][0x600] ;  /* 0x0001800000067ab9 */ /* 0x000fc60000000800 */
[----:B------:R-:W-:-:S05]  /*135d0*/  IMAD R2, R13, UR6, R2 ;  /* 0x000000060d027c24 */ /* 0x000fca000f8e0202 */
[----:B------:R-:W-:Y:S02]  /*135e0*/  SEL R3, R2, R7, P0 ;  /* 0x0000000702037207 */ /* 0x000fe40000000000 */
[----:B------:R-:W-:-:S07]  /*135f0*/  SEL R2, R7, R2, P1 ;  /* 0x0000000207027207 */ /* 0x000fce0000800000 */
.L_x_494:
[----:B------:R-:W-:Y:S05]  /*13600*/  BSYNC B1 ;  /* 0x0000000000017941 */ /* 0x000fea0003800000 */
.L_x_493:
[----:B------:R-:W-:-:S13]  /*13610*/  LOP3.LUT P0, RZ, R4, 0xff, RZ, 0xc0, !PT ;  /* 0x000000ff04ff7812 */ /* 0x000fda000780c0ff */
[----:B------:R-:W-:Y:S05]  /*13620*/  @P0 BRA `(.L_x_497) ;  /* 0xfffffff400000947 */ /* 0x000fea000383ffff */
[----:B------:R-:W-:Y:S05]  /*13630*/  BSYNC B0 ;  /* 0x0000000000007941 */ /* 0x000fea0003800000 */
.L_x_486:
[----:B------:R-:W-:-:S03]  /*13640*/  UMOV UR6, 0xffffffff ;  /* 0xffffffff00067882 */ /* 0x000fc60000000000 */
[----:B------:R-:W-:Y:S05]  /*13650*/  BRA.DIV UR6, `(.L_x_498) ;  /* 0x0000000606887947 */ /* 0x000fea000b800000 */
[----:B------:R-:W-:-:S13]  /*13660*/  ELECT P6, URZ, PT ;  /* 0x00000000003f782f */ /* 0x000fda00038c0000 */
.L_x_515:
[----:B------:R-:W-:Y:S04]  /*13670*/  BSSY B0, `(.L_x_499) ;  /* 0x0000047000007945 */ /* 0x000fe80003800000 */
[----:B------:R-:W-:Y:S05]  /*13680*/  @!P6 BRA `(.L_x_500) ;  /* 0x000000040014e947 */ /* 0x000fea0003800000 */
[----:B------:R-:W-:-:S04]  /*13690*/  ULOP3.LUT UR6, UR38, 0x2, URZ, 0xfc, !UPT ;  /* 0x0000000226067892 */ /* 0x000fc8000f8efc3f */
[----:B------:R-:W-:-:S06]  /*136a0*/  UISETP.NE.AND UP0, UPT, UR6, 0x3, UPT ;  /* 0x000000030600788c */ /* 0x000fcc000bf05270 */
[----:B------:R-:W-:-:S13]  /*136b0*/  PLOP3.LUT P0, PT, PT, PT, UP0, 0x80, 0x0 ;  /* 0x000000000000781c */ /* 0x000fda0003f0f008 */
[----:B------:R-:W-:Y:S05]  /*136c0*/  @!P0 BRA `(.L_x_501) ;  /* 0x0000000000048947 */ /* 0x000fea0003800000 */
[----:B------:R-:W-:Y:S01]  /*136d0*/  BPT.TRAP 0x1 ;  /* 0x000000040000795c */ /* 0x000fe20000300000 */
.L_x_501:
[----:B------:R-:W0:Y:S01]  /*136e0*/  S2R R3, SR_CgaCtaId ;  /* 0x0000000000037919 */ /* 0x000e220000008800 */
[----:B------:R-:W-:-:S04]  /*136f0*/  MOV R2, 0x400 ;  /* 0x0000040000027802 */ /* 0x000fc80000000f00 */
[----:B0-----:R-:W-:Y:S02]  /*13700*/  LEA R3, R3, R2, 0x18 ;  /* 0x0000000203037211 */ /* 0x001fe400078ec0ff */
[----:B------:R-:W-:-:S03]  /*13710*/  SHF.L.U32 R2, R0, 0x1f, RZ ;  /* 0x0000001f00027819 */ /* 0x000fc600000006ff */
[----:B------:R-:W-:-:S04]  /*13720*/  VIADD R3, R3, 0x38 ;  /* 0x0000003803037836 */ /* 0x000fc80000000000 */
[----:B------:R-:W-:-:S04]  /*13730*/  IMAD R5, R6, 0x8, R3 ;  /* 0x0000000806057824 */ /* 0x000fc800078e0203 */
[----:B------:R-:W0:Y:S02]  /*13740*/  SYNCS.PHASECHK.TRANS64.TRYWAIT P0, [R5+URZ], R2 ;  /* 0x00000002050075a7 */ /* 0x000e24000800017f */
[----:B0-----:R-:W-:Y:S05]  /*13750*/  @!P0 BRA `(.L_x_502) ;  /* 0x0000000400688947 */ /* 0x001fea0003800000 */
.L_x_516:
[----:B------:R-:W-:-:S05]  /*13760*/  VIADD R6, R6, 0x1 ;  /* 0x0000000106067836 */ /* 0x000fca0000000000 */
[----:B------:R-:W-:-:S04]  /*13770*/  ISETP.NE.AND P0, PT, R6, 0x7, PT ;  /* 0x000000070600780c */ /* 0x000fc80003f05270 */
[----:B0-----:R-:W-:Y:S02]  /*13780*/  SEL R5, RZ, 0x1, P0 ;  /* 0x00000001ff057807 */ /* 0x001fe40000000000 */
[----:B------:R-:W-:Y:S02]  /*13790*/  SEL R6, R6, RZ, P0 ;  /* 0x000000ff06067207 */ /* 0x000fe40000000000 */
[----:B------:R-:W-:-:S03]  /*137a0*/  LOP3.LUT R5, R0, R5, RZ, 0x3c, !PT ;  /* 0x0000000500057212 */ /* 0x000fc600078e3cff */
[----:B------:R-:W-:Y:S01]  /*137b0*/  IMAD R7, R6, 0x8, R3 ;  /* 0x0000000806077824 */ /* 0x000fe200078e0203 */
[----:B------:R-:W-:-:S04]  /*137c0*/  SHF.L.U32 R0, R5, 0x1f, RZ ;  /* 0x0000001f05007819 */ /* 0x000fc800000006ff */
[----:B------:R-:W0:Y:S02]  /*137d0*/  SYNCS.PHASECHK.TRANS64.TRYWAIT P0, [R7+URZ], R0 ;  /* 0x00000000070075a7 */ /* 0x000e24000800017f */
[----:B0-----:R-:W-:Y:S05]  /*137e0*/  @!P0 BRA `(.L_x_503) ;  /* 0x0000000400588947 */ /* 0x001fea0003800000 */
.L_x_517:
[----:B0-----:R-:W-:-:S05]  /*137f0*/  VIADD R0, R6, 0x1 ;  /* 0x0000000106007836 */ /* 0x001fca0000000000 */
[----:B------:R-:W-:-:S04]  /*13800*/  ISETP.NE.AND P0, PT, R0, 0x7, PT ;  /* 0x000000070000780c */ /* 0x000fc80003f05270 */
[----:B------:R-:W-:Y:S02]  /*13810*/  SEL R2, RZ, 0x1, P0 ;  /* 0x00000001ff027807 */ /* 0x000fe40000000000 */
[----:B------:R-:W-:Y:S02]  /*13820*/  SEL R4, R0, RZ, P0 ;  /* 0x000000ff00047207 */ /* 0x000fe40000000000 */
[----:B------:R-:W-:-:S03]  /*13830*/  LOP3.LUT R5, R5, R2, RZ, 0x3c, !PT ;  /* 0x0000000205057212 */ /* 0x000fc600078e3cff */
[----:B------:R-:W-:Y:S01]  /*13840*/  IMAD R7, R4, 0x8, R3 ;  /* 0x0000000804077824 */ /* 0x000fe200078e0203 */
[----:B------:R-:W-:-:S04]  /*13850*/  SHF.L.U32 R0, R5, 0x1f, RZ ;  /* 0x0000001f05007819 */ /* 0x000fc800000006ff */
[----:B------:R-:W0:Y:S02]  /*13860*/  SYNCS.PHASECHK.TRANS64.TRYWAIT P0, [R7+URZ], R0 ;  /* 0x00000000070075a7 */ /* 0x000e24000800017f */
[----:B0-----:R-:W-:Y:S05]  /*13870*/  @!P0 BRA `(.L_x_504) ;  /* 0x0000000400488947 */ /* 0x001fea0003800000 */
.L_x_518:
        /* <DEDUP_REMOVED lines=9> */
.L_x_519:
        /* <DEDUP_REMOVED lines=9> */
.L_x_520:
        /* <DEDUP_REMOVED lines=9> */
.L_x_521:
[----:B0-----:R-:W-:-:S05]  /*13a30*/  VIADD R0, R4, 0x1 ;  /* 0x0000000104007836 */ /* 0x001fca0000000000 */
[----:B------:R-:W-:-:S04]  /*13a40*/  ISETP.NE.AND P0, PT, R0, 0x7, PT ;  /* 0x000000070000780c */ /* 0x000fc80003f05270 */
[----:B------:R-:W-:Y:S02]  /*13a50*/  SEL R2, RZ, 0x1, P0 ;  /* 0x00000001ff027807 */ /* 0x000fe40000000000 */
[----:B------:R-:W-:Y:S02]  /*13a60*/  SEL R0, R0, RZ, P0 ;  /* 0x000000ff00007207 */ /* 0x000fe40000000000 */
[----:B------:R-:W-:-:S03]  /*13a70*/  LOP3.LUT R2, R5, R2, RZ, 0x3c, !PT ;  /* 0x0000000205027212 */ /* 0x000fc600078e3cff */
[----:B------:R-:W-:Y:S01]  /*13a80*/  IMAD R3, R0, 0x8, R3 ;  /* 0x0000000800037824 */ /* 0x000fe200078e0203 */
[----:B------:R-:W-:-:S07]  /*13a90*/  SHF.L.U32 R0, R2, 0x1f, RZ ;  /* 0x0000001f02007819 */ /* 0x000fce00000006ff */
.L_x_508:
[----:B0-----:R0:W1:Y:S02]  /*13aa0*/  SYNCS.PHASECHK.TRANS64.TRYWAIT P0, [R3+URZ], R0 ;  /* 0x00000000030075a7 */ /* 0x001064000800017f */
[----:B-1----:R-:W-:Y:S05]  /*13ab0*/  @!P0 NANOSLEEP.SYNCS 0x989680 ;  /* 0x009896800000895d */ /* 0x002fea0003900000 */
[----:B------:R-:W1:Y:S02]  /*13ac0*/  @!P0 SYNCS.PHASECHK.TRANS64 P0, [R3+URZ], R0 ;  /* 0x00000000030085a7 */ /* 0x000e64000800007f */
[----:B-1----:R-:W-:Y:S05]  /*13ad0*/  @!P0 BRA `(.L_x_508) ;  /* 0xfffffffc00f08947 */ /* 0x002fea000383ffff */
.L_x_500:
[----:B------:R-:W-:Y:S05]  /*13ae0*/  BSYNC B0 ;  /* 0x0000000000007941 */ /* 0x000fea0003800000 */
.L_x_499:
[----:B------:R-:W-:Y:S05]  /*13af0*/  EXIT ;  /* 0x000000000000794d */ /* 0x000fea0003800000 */
.L_x_21:
[----:B-1----:R1:W2:Y:S02]  /*13b00*/  SYNCS.PHASECHK.TRANS64.TRYWAIT P1, [R3+URZ], R0 ;  /* 0x00000000030075a7 */ /* 0x0022a4000802017f */
[----:B--2---:R-:W-:Y:S05]  /*13b10*/  @!P1 NANOSLEEP.SYNCS 0x989680 ;  /* 0x009896800000995d */ /* 0x004fea0003900000 */
[----:B------:R-:W2:Y:S02]  /*13b20*/  @!P1 SYNCS.PHASECHK.TRANS64 P1, [R3+URZ], R0 ;  /* 0x00000000030095a7 */ /* 0x000ea4000802007f */
[----:B--2---:R-:W-:Y:S05]  /*13b30*/  @!P1 BRA `(.L_x_21) ;  /* 0xfffffffc00f09947 */ /* 0x004fea000383ffff */
[----:B------:R-:W-:Y:S05]  /*13b40*/  BRA `(.L_x_20) ;  /* 0xfffffed800f47947 */ /* 0x000fea000383ffff */
.L_x_26:
[----:B-1----:R-:W-:-:S04]  /*13b50*/  IMAD.U32 R7, RZ, RZ, UR4 ;  /* 0x00000004ff077e24 */ /* 0x002fc8000f8e00ff */
[----:B------:R1:W2:Y:S03]  /*13b60*/  SYNCS.PHASECHK.TRANS64.TRYWAIT P1, [R7+URZ], R4 ;  /* 0x00000004070075a7 */ /* 0x0002a6000802017f */
[----:B--2---:R-:W-:Y:S05]  /*13b70*/  @!P1 NANOSLEEP.SYNCS 0x989680 ;  /* 0x009896800000995d */ /* 0x004fea0003900000 */
[----:B------:R-:W2:Y:S02]  /*13b80*/  @!P1 SYNCS.PHASECHK.TRANS64 P1, [R7+URZ], R4 ;  /* 0x00000004070095a7 */ /* 0x000ea4000802007f */
[----:B--2---:R-:W-:Y:S05]  /*13b90*/  @!P1 BRA `(.L_x_26) ;  /* 0xfffffffc00ec9947 */ /* 0x004fea000383ffff */
[----:B------:R-:W-:Y:S05]  /*13ba0*/  BRA `(.L_x_25) ;  /* 0xfffffee800f07947 */ /* 0x000fea000383ffff */
.L_x_487:
[----:B------:R-:W-:Y:S01]  /*13bb0*/  BSSY B1, `(.L_x_509) ;  /* 0x0000006000017945 */ /* 0x000fe20003800000 */
[----:B------:R-:W-:-:S07]  /*13bc0*/  IMAD.MOV.U32 R15, RZ, RZ, -0x1 ;  /* 0xffffffffff0f7424 */ /* 0x000fce00078e00ff */
[----:B------:R-:W-:Y:S05]  /*13bd0*/  WARPSYNC.COLLECTIVE R15, `(.L_x_510) ;  /* 0x000000000f0c7348 */ /* 0x000fea0003c00000 */
[----:B------:R-:W-:Y:S02]  /*13be0*/  ELECT P6, UR62, PT ;  /* 0x00000000003e782f */ /* 0x000fe400038c0000 */
[----:B------:R-:W-:Y:S01]  /*13bf0*/  MOV R14, UR62 ;  /* 0x0000003e000e7c02 */ /* 0x000fe20008000f00 */
[----:B------:R-:W-:Y:S10]  /*13c00*/  ENDCOLLECTIVE ;  /* 0x000000000000791b */ /* 0x000ff40003800000 */
.L_x_510:
[----:B------:R-:W-:Y:S05]  /*13c10*/  BSYNC B1 ;  /* 0x0000000000017941 */ /* 0x000fea0003800000 */
.L_x_509:
[----:B------:R-:W-:Y:S05]  /*13c20*/  BRA `(.L_x_511) ;  /* 0xffffffec008c7947 */ /* 0x000fea000383ffff */
.L_x_490:
[----:B0-----:R0:W2:Y:S02]  /*13c30*/  SYNCS.PHASECHK.TRANS64.TRYWAIT P0, [R7+URZ+0x38], R12 ;  /* 0x0000380c070075a7 */ /* 0x0010a4000800017f */
[----:B--2---:R-:W-:Y:S05]  /*13c40*/  @!P0 NANOSLEEP.SYNCS 0x989680 ;  /* 0x009896800000895d */ /* 0x004fea0003900000 */
[----:B------:R-:W2:Y:S02]  /*13c50*/  @!P0 SYNCS.PHASECHK.TRANS64 P0, [R7+URZ+0x38], R12 ;  /* 0x0000380c070085a7 */ /* 0x000ea4000800007f */
[----:B--2---:R-:W-:Y:S05]  /*13c60*/  @!P0 BRA `(.L_x_490) ;  /* 0xfffffffc00f08947 */ /* 0x004fea000383ffff */
[----:B------:R-:W-:Y:S05]  /*13c70*/  BRA `(.L_x_512) ;  /* 0xffffffec00cc7947 */ /* 0x000fea000383ffff */
.L_x_498:
[----:B------:R-:W-:Y:S01]  /*13c80*/  BSSY B0, `(.L_x_513) ;  /* 0x0000006000007945 */ /* 0x000fe20003800000 */
[----:B------:R-:W-:-:S07]  /*13c90*/  IMAD.MOV.U32 R15, RZ, RZ, -0x1 ;  /* 0xffffffffff0f7424 */ /* 0x000fce00078e00ff */
[----:B------:R-:W-:Y:S05]  /*13ca0*/  WARPSYNC.COLLECTIVE R15, `(.L_x_514) ;  /* 0x000000000f0c7348 */ /* 0x000fea0003c00000 */
[----:B------:R-:W-:Y:S02]  /*13cb0*/  ELECT P6, UR62, PT ;  /* 0x00000000003e782f */ /* 0x000fe400038c0000 */
[----:B------:R-:W-:Y:S01]  /*13cc0*/  MOV R14, UR62 ;  /* 0x0000003e000e7c02 */ /* 0x000fe20008000f00 */
[----:B------:R-:W-:Y:S10]  /*13cd0*/  ENDCOLLECTIVE ;  /* 0x000000000000791b */ /* 0x000ff40003800000 */
.L_x_514:
[----:B------:R-:W-:Y:S05]  /*13ce0*/  BSYNC B0 ;  /* 0x0000000000007941 */ /* 0x000fea0003800000 */
.L_x_513:
[----:B------:R-:W-:Y:S05]  /*13cf0*/  BRA `(.L_x_515) ;  /* 0xfffffff8005c7947 */ /* 0x000fea000383ffff */
.L_x_502:
[----:B0-----:R0:W1:Y:S02]  /*13d00*/  SYNCS.PHASECHK.TRANS64.TRYWAIT P0, [R5+URZ], R2 ;  /* 0x00000002050075a7 */ /* 0x001064000800017f */
[----:B-1----:R-:W-:Y:S05]  /*13d10*/  @!P0 NANOSLEEP.SYNCS 0x989680 ;  /* 0x009896800000895d */ /* 0x002fea0003900000 */
[----:B------:R-:W1:Y:S02]  /*13d20*/  @!P0 SYNCS.PHASECHK.TRANS64 P0, [R5+URZ], R2 ;  /* 0x00000002050085a7 */ /* 0x000e64000800007f */
[----:B-1----:R-:W-:Y:S05]  /*13d30*/  @!P0 BRA `(.L_x_502) ;  /* 0xfffffffc00f08947 */ /* 0x002fea000383ffff */
[----:B------:R-:W-:Y:S05]  /*13d40*/  BRA `(.L_x_516) ;  /* 0xfffffff800847947 */ /* 0x000fea000383ffff */
.L_x_503:
[----:B0-----:R0:W1:Y:S02]  /*13d50*/  SYNCS.PHASECHK.TRANS64.TRYWAIT P0, [R7+URZ], R0 ;  /* 0x00000000070075a7 */ /* 0x001064000800017f */
[----:B-1----:R-:W-:Y:S05]  /*13d60*/  @!P0 NANOSLEEP.SYNCS 0x989680 ;  /* 0x009896800000895d */ /* 0x002fea0003900000 */
[----:B------:R-:W1:Y:S02]  /*13d70*/  @!P0 SYNCS.PHASECHK.TRANS64 P0, [R7+URZ], R0 ;  /* 0x00000000070085a7 */ /* 0x000e64000800007f */
[----:B-1----:R-:W-:Y:S05]  /*13d80*/  @!P0 BRA `(.L_x_503) ;  /* 0xfffffffc00f08947 */ /* 0x002fea000383ffff */
[----:B------:R-:W-:Y:S05]  /*13d90*/  BRA `(.L_x_517) ;  /* 0xfffffff800947947 */ /* 0x000fea000383ffff */
.L_x_504:
[----:B0-----:R0:W1:Y:S02]  /*13da0*/  SYNCS.PHASECHK.TRANS64.TRYWAIT P0, [R7+URZ], R0 ;  /* 0x00000000070075a7 */ /* 0x001064000800017f */
[----:B-1----:R-:W-:Y:S05]  /*13db0*/  @!P0 NANOSLEEP.SYNCS 0x989680 ;  /* 0x009896800000895d */ /* 0x002fea0003900000 */
[----:B------:R-:W1:Y:S02]  /*13dc0*/  @!P0 SYNCS.PHASECHK.TRANS64 P0, [R7+URZ], R0 ;  /* 0x00000000070085a7 */ /* 0x000e64000800007f */
[----:B-1----:R-:W-:Y:S05]  /*13dd0*/  @!P0 BRA `(.L_x_504) ;  /* 0xfffffffc00f08947 */ /* 0x002fea000383ffff */
[----:B------:R-:W-:Y:S05]  /*13de0*/  BRA `(.L_x_518) ;  /* 0xfffffff800a47947 */ /* 0x000fea000383ffff */
.L_x_505:
[----:B0-----:R0:W1:Y:S02]  /*13df0*/  SYNCS.PHASECHK.TRANS64.TRYWAIT P0, [R7+URZ], R0 ;  /* 0x00000000070075a7 */ /* 0x001064000800017f */
[----:B-1----:R-:W-:Y:S05]  /*13e00*/  @!P0 NANOSLEEP.SYNCS 0x989680 ;  /* 0x009896800000895d */ /* 0x002fea0003900000 */
[----:B------:R-:W1:Y:S02]  /*13e10*/  @!P0 SYNCS.PHASECHK.TRANS64 P0, [R7+URZ], R0 ;  /* 0x00000000070085a7 */ /* 0x000e64000800007f */
[----:B-1----:R-:W-:Y:S05]  /*13e20*/  @!P0 BRA `(.L_x_505) ;  /* 0xfffffffc00f08947 */ /* 0x002fea000383ffff */
[----:B------:R-:W-:Y:S05]  /*13e30*/  BRA `(.L_x_519) ;  /* 0xfffffff800b47947 */ /* 0x000fea000383ffff */
.L_x_506:
[----:B0-----:R0:W1:Y:S02]  /*13e40*/  SYNCS.PHASECHK.TRANS64.TRYWAIT P0, [R7+URZ], R0 ;  /* 0x00000000070075a7 */ /* 0x001064000800017f */
[----:B-1----:R-:W-:Y:S05]  /*13e50*/  @!P0 NANOSLEEP.SYNCS 0x989680 ;  /* 0x009896800000895d */ /* 0x002fea0003900000 */
[----:B------:R-:W1:Y:S02]  /*13e60*/  @!P0 SYNCS.PHASECHK.TRANS64 P0, [R7+URZ], R0 ;  /* 0x00000000070085a7 */ /* 0x000e64000800007f */
[----:B-1----:R-:W-:Y:S05]  /*13e70*/  @!P0 BRA `(.L_x_506) ;  /* 0xfffffffc00f08947 */ /* 0x002fea000383ffff */
[----:B------:R-:W-:Y:S05]  /*13e80*/  BRA `(.L_x_520) ;  /* 0xfffffff800c47947 */ /* 0x000fea000383ffff */
.L_x_507:
[----:B0-----:R0:W1:Y:S02]  /*13e90*/  SYNCS.PHASECHK.TRANS64.TRYWAIT P0, [R7+URZ], R0 ;  /* 0x00000000070075a7 */ /* 0x001064000800017f */
[----:B-1----:R-:W-:Y:S05]  /*13ea0*/  @!P0 NANOSLEEP.SYNCS 0x989680 ;  /* 0x009896800000895d */ /* 0x002fea0003900000 */
[----:B------:R-:W1:Y:S02]  /*13eb0*/  @!P0 SYNCS.PHASECHK.TRANS64 P0, [R7+URZ], R0 ;  /* 0x00000000070085a7 */ /* 0x000e64000800007f */
[----:B-1----:R-:W-:Y:S05]  /*13ec0*/  @!P0 BRA `(.L_x_507) ;  /* 0xfffffffc00f08947 */ /* 0x002fea000383ffff */
[----:B------:R-:W-:Y:S05]  /*13ed0*/  BRA `(.L_x_521) ;  /* 0xfffffff800d47947 */ /* 0x000fea000383ffff */
.L_x_522:
[----:B------:R-:W-:-:S00]  /*13ee0*/  BRA `(.L_x_522) ;  /* 0xfffffffc00fc7947 */ /* 0x000fc0000383ffff */
[----:B------:R-:W-:-:S00]  /*13ef0*/  NOP ;  /* 0x0000000000007918 */ /* 0x000fc00000000000 */
        /* <DEDUP_REMOVED lines=8> */
.L_x_523:


//--------------------- .nv.global.init           --------------------------
	.section	.nv.global.init,"aw",@progbits
.nv.global.init:
	.type		$str$22,@object
	.size		$str$22,($str$23 - $str$22)
$str$22:
        /*0000*/ 	.byte	0x6b, 0x5f, 0x74, 0x69, 0x6c, 0x65, 0x5f, 0x63, 0x6f, 0x75, 0x6e, 0x74, 0x20, 0x3e, 0x3d, 0x20
        /*0010*/ 	.byte	0x31, 0x00
	.type		$str$23,@object
	.size		$str$23,(__unnamed_1 - $str$23)
$str$23:
        /*0012*/ 	.byte	0x2f, 0x74, 0x6d, 0x70, 0x2f, 0x63, 0x75, 0x74, 0x6c, 0x61, 0x73, 0x73, 0x5f, 0x73, 0x77, 0x65
        /*0022*/ 	.byte	0x65, 0x70, 0x5f, 0x73, 0x72, 0x63, 0x2f, 0x69, 0x6e, 0x63, 0x6c, 0x75, 0x64, 0x65, 0x2f, 0x63
        /*0032*/ 	.byte	0x75, 0x74, 0x6c, 0x61, 0x73, 0x73, 0x2f, 0x67, 0x65, 0x6d, 0x6d, 0x2f, 0x63, 0x6f, 0x6c, 0x6c
        /*0042*/ 	.byte	0x65, 0x63, 0x74, 0x69, 0x76, 0x65, 0x2f, 0x73, 0x6d, 0x39, 0x30, 0x5f, 0x6d, 0x6d, 0x61, 0x5f
        /*0052*/ 	.byte	0x74, 0x6d, 0x61, 0x5f, 0x67, 0x6d, 0x6d, 0x61, 0x5f, 0x73, 0x73, 0x5f, 0x77, 0x61, 0x72, 0x70
        /*0062*/ 	.byte	0x73, 0x70, 0x65, 0x63, 0x69, 0x61, 0x6c, 0x69, 0x7a, 0x65, 0x64, 0x2e, 0x68, 0x70, 0x70, 0x00
	.type		__unnamed_1,@object
	.size		__unnamed_1,(.L_0 - __unnamed_1)
__unnamed_1:
        /* <DEDUP_REMOVED lines=182> */
.L_0:


//--------------------- .nv.shared._ZN7cutlass13device_kernelINS_4gemm6kernel13GemmUniversalIN4cute5tupleIJiiiiEEENS1_10collective13CollectiveMmaINS1_34MainloopSm90TmaGmmaWarpSpecializedILi7ENS5_IJNS4_1CILi2EEENSA_ILi1EEESC_EEENS1_35KernelTmaWarpSpecializedCooperativeEEENS5_IJNSA_ILi256EEENSA_ILi224EEENSA_ILi32EEEEEENS_10bfloat16_tENS5_IJlSC_lEEESK_SL_NS4_8TiledMMAINS4_8MMA_AtomIJNS4_4SM904GMMA27MMA_64x32x16_F32BF16BF16_SSILNSP_5MajorE0ELSR_0ELNSP_7ScaleInE1ELSS_1EEEEEENS4_6LayoutISD_NS5_IJSC_NSA_ILi0EEESW_EEEEENS5_IJNS4_10UnderscoreESZ_SZ_EEEEENS4_13SM90_TMA_LOADENS4_14ComposedLayoutINS4_7SwizzleILi2ELi4ELi3EEENS4_18smem_ptr_flag_bitsILi16EEENSV_INS5_IJNSA_ILi8EEESI_EEENS5_IJSI_SC_EEEEEEEvNS4_8identityENS4_23SM90_TMA_LOAD_MULTICASTES1C_vS1D_EENS_8epilogue10collective6detail29Sm90TmaWarpSpecializedAdapterINS1H_15DefaultEpilogueISK_SL_SL_NS1G_6thread17LinearCombinationISK_Li1EffLNS1L_9ScaleType4KindE0ELNS_15FloatRoundStyleE2ESK_EENS1_15EpilogueDefaultEEEEEvvEEEEvNT_6ParamsE --------------------------
	.section	.nv.shared._ZN7cutlass13device_kernelINS_4gemm6kernel13GemmUniversalIN4cute5tupleIJiiiiEEENS1_10collective13CollectiveMmaINS1_34MainloopSm90TmaGmmaWarpSpecializedILi7ENS5_IJNS4_1CILi2EEENSA_ILi1EEESC_EEENS1_35KernelTmaWarpSpecializedCooperativeEEENS5_IJNSA_ILi256EEENSA_ILi224EEENSA_ILi32EEEEEENS_10bfloat16_tENS5_IJlSC_lEEESK_SL_NS4_8TiledMMAINS4_8MMA_AtomIJNS4_4SM904GMMA27MMA_64x32x16_F32BF16BF16_SSILNSP_5MajorE0ELSR_0ELNSP_7ScaleInE1ELSS_1EEEEEENS4_6LayoutISD_NS5_IJSC_NSA_ILi0EEESW_EEEEENS5_IJNS4_10UnderscoreESZ_SZ_EEEEENS4_13SM90_TMA_LOADENS4_14ComposedLayoutINS4_7SwizzleILi2ELi4ELi3EEENS4_18smem_ptr_flag_bitsILi16EEENSV_INS5_IJNSA_ILi8EEESI_EEENS5_IJSI_SC_EEEEEEEvNS4_8identityENS4_23SM90_TMA_LOAD_MULTICASTES1C_vS1D_EENS_8epilogue10collective6detail29Sm90TmaWarpSpecializedAdapterINS1H_15DefaultEpilogueISK_SL_SL_NS1G_6thread17LinearCombinationISK_Li1EffLNS1L_9ScaleType4KindE0ELNS_15FloatRoundStyleE2ESK_EENS1_15EpilogueDefaultEEEEEvvEEEEvNT_6ParamsE,"aw",@nobits
	.sectionflags	@""
	.align	16
	.zero		1024


//--------------------- .nv.shared.reserved.0     --------------------------
	.section	.nv.shared.reserved.0,"aw",@nobits
	.weak		__nv_reservedSMEM_offset_0_alias
	.size		__nv_reservedSMEM_offset_0_alias, 0, 0
	.other		__nv_reservedSMEM_offset_0_alias,@"STO_CUDA_RESERVED_SHARED STV_DEFAULT"
__nv_reservedSMEM_offset_0_alias:
	.zero		0


//--------------------- .nv.global                --------------------------
	.section	.nv.global,"aw",@nobits
.nv.global:
	.type		_ZN39_INTERNAL_06bfb6a2_4_k_cu_403b7501_65954cute1_E,@object
	.size		_ZN39_INTERNAL_06bfb6a2_4_k_cu_403b7501_65954cute1_E,(_ZN39_INTERNAL_06bfb6a2_4_k_cu_403b7501_65954cuda3std3__45__cpo6cbeginE - _ZN39_INTERNAL_06bfb6a2_4_k_cu_403b7501_65954cute1_E)
_ZN39_INTERNAL_06bfb6a2_4_k_cu_403b7501_65954cute1_E:
	.zero		1
	.type		_ZN39_INTERNAL_06bfb6a2_4_k_cu_403b7501_65954cuda3std3__45__cpo6cbeginE,@object
	.size		_ZN39_INTERNAL_06bfb6a2_4_k_cu_403b7501_65954cuda3std3__45__cpo6cbeginE,(_ZN39_INTERNAL_06bfb6a2_4_k_cu_403b7501_65954cuda3std3__48in_placeE - _ZN39_INTERNAL_06bfb6a2_4_k_cu_403b7501_65954cuda3std3__45__cpo6cbeginE)
_ZN39_INTERNAL_06bfb6a2_4_k_cu_403b7501_65954cuda3std3__45__cpo6cbeginE:
	.zero		1
	.type		_ZN39_INTERNAL_06bfb6a2_4_k_cu_403b7501_65954cuda3std3__48in_placeE,@object
	.size		_ZN39_INTERNAL_06bfb6a2_4_k_cu_403b7501_65954cuda3std3__48in_placeE,(_ZN39_INTERNAL_06bfb6a2_4_k_cu_403b7501_65954cuda3std6ranges3__45__cpo9iter_moveE - _ZN39_INTERNAL_06bfb6a2_4_k_cu_403b7501_65954cuda3std3__48in_placeE)
_ZN39_INTERNAL_06bfb6a2_4_k_cu_403b7501_65954cuda3std3__48in_placeE:
	.zero		1
	.type		_ZN39_INTERNAL_06bfb6a2_4_k_cu_403b7501_65954cuda3std6ranges3__45__cpo9iter_moveE,@object
	.size		_ZN39_INTERNAL_06bfb6a2_4_k_cu_403b7501_65954cuda3std6ranges3__45__cpo9iter_moveE,(_ZN39_INTERNAL_06bfb6a2_4_k_cu_403b7501_65954cuda3std3__45__cpo5beginE - _ZN39_INTERNAL_06bfb6a2_4_k_cu_403b7501_65954cuda3std6ranges3__45__cpo9iter_moveE)
_ZN39_INTERNAL_06bfb6a2_4_k_cu_403b7501_65954cuda3std6ranges3__45__cpo9iter_moveE:
	.zero		1
	.type		_ZN39_INTERNAL_06bfb6a2_4_k_cu_403b7501_65954cuda3std3__45__cpo5beginE,@object
	.size		_ZN39_INTERNAL_06bfb6a2_4_k_cu_403b7501_65954cuda3std3__45__cpo5beginE,(_ZN39_INTERNAL_06bfb6a2_4_k_cu_403b7501_65954cuda3std3__441_GLOBAL__N__06bfb6a2_4_k_cu_403b7501_65956ignoreE - _ZN39_INTERNAL_06bfb6a2_4_k_cu_403b7501_65954cuda3std3__45__cpo5beginE)
_ZN39_INTERNAL_06bfb6a2_4_k_cu_403b7501_65954cuda3std3__45__cpo5beginE:
	.zero		1
	.type		_ZN39_INTERNAL_06bfb6a2_4_k_cu_403b7501_65954cuda3std3__441_GLOBAL__N__06bfb6a2_4_k_cu_403b7501_65956ignoreE,@object
	.size		_ZN39_INTERNAL_06bfb6a2_4_k_cu_403b7501_65954cuda3std3__441_GLOBAL__N__06bfb6a2_4_k_cu_403b7501_65956ignoreE,(_ZN39_INTERNAL_06bfb6a2_4_k_cu_403b7501_65954cute7productE - _ZN39_INTERNAL_06bfb6a2_4_k_cu_403b7501_65954cuda3std3__441_GLOBAL__N__06bfb6a2_4_k_cu_403b7501_65956ignoreE)
_ZN39_INTERNAL_06bfb6a2_4_k_cu_403b7501_65954cuda3std3__441_GLOBAL__N__06bfb6a2_4_k_cu_403b7501_65956ignoreE:
	.zero		1
	.type		_ZN39_INTERNAL_06bfb6a2_4_k_cu_403b7501_65954cute7productE,@object
	.size		_ZN39_INTERNAL_06bfb6a2_4_k_cu_403b7501_65954cute7productE,(_ZN39_INTERNAL_06bfb6a2_4_k_cu_403b7501_65954cuda3std3__45__cpo3endE - _ZN39_INTERNAL_06bfb6a2_4_k_cu_403b7501_65954cute7productE)
_ZN39_INTERNAL_06bfb6a2_4_k_cu_403b7501_65954cute7productE:
	.zero		1
	.type		_ZN39_INTERNAL_06bfb6a2_4_k_cu_403b7501_65954cuda3std3__45__cpo3endE,@object
	.size		_ZN39_INTERNAL_06bfb6a2_4_k_cu_403b7501_65954cuda3std3__45__cpo3endE,(_ZN39_INTERNAL_06bfb6a2_4_k_cu_403b7501_65954cuda3std3__419piecewise_constructE - _ZN39_INTERNAL_06bfb6a2_4_k_cu_403b7501_65954cuda3std3__45__cpo3endE)
_ZN39_INTERNAL_06bfb6a2_4_k_cu_403b7501_65954cuda3std3__45__cpo3endE:
	.zero		1
	.type		_ZN39_INTERNAL_06bfb6a2_4_k_cu_403b7501_65954cuda3std3__419piecewise_constructE,@object
	.size		_ZN39_INTERNAL_06bfb6a2_4_k_cu_403b7501_65954cuda3std3__419piecewise_constructE,(_ZN39_INTERNAL_06bfb6a2_4_k_cu_403b7501_65954cuda3std3__45__cpo4cendE - _ZN39_INTERNAL_06bfb6a2_4_k_cu_403b7501_65954cuda3std3__419piecewise_constructE)
_ZN39_INTERNAL_06bfb6a2_4_k_cu_403b7501_65954cuda3std3__419piecewise_constructE:
	.zero		1
	.type		_ZN39_INTERNAL_06bfb6a2_4_k_cu_403b7501_65954cuda3std3__45__cpo4cendE,@object
	.size		_ZN39_INTERNAL_06bfb6a2_4_k_cu_403b7501_65954cuda3std3__45__cpo4cendE,(_ZN39_INTERNAL_06bfb6a2_4_k_cu_403b7501_65954cuda3std6ranges3__45__cpo4swapE - _ZN39_INTERNAL_06bfb6a2_4_k_cu_403b7501_65954cuda3std3__45__cpo4cendE)
_ZN39_INTERNAL_06bfb6a2_4_k_cu_403b7501_65954cuda3std3__45__cpo4cendE:
	.zero		1
	.type		_ZN39_INTERNAL_06bfb6a2_4_k_cu_403b7501_65954cuda3std6ranges3__45__cpo4swapE,@object
	.size		_ZN39_INTERNAL_06bfb6a2_4_k_cu_403b7501_65954cuda3std6ranges3__45__cpo4swapE,(.L_8 - _ZN39_INTERNAL_06bfb6a2_4_k_cu_403b7501_65954cuda3std6ranges3__45__cpo4swapE)
_ZN39_INTERNAL_06bfb6a2_4_k_cu_403b7501_65954cuda3std6ranges3__45__cpo4swapE:
	.zero		1
.L_8:


//--------------------- .nv.constant0._ZN7cutlass13device_kernelINS_4gemm6kernel13GemmUniversalIN4cute5tupleIJiiiiEEENS1_10collective13CollectiveMmaINS1_34MainloopSm90TmaGmmaWarpSpecializedILi7ENS5_IJNS4_1CILi2EEENSA_ILi1EEESC_EEENS1_35KernelTmaWarpSpecializedCooperativeEEENS5_IJNSA_ILi256EEENSA_ILi224EEENSA_ILi32EEEEEENS_10bfloat16_tENS5_IJlSC_lEEESK_SL_NS4_8TiledMMAINS4_8MMA_AtomIJNS4_4SM904GMMA27MMA_64x32x16_F32BF16BF16_SSILNSP_5MajorE0ELSR_0ELNSP_7ScaleInE1ELSS_1EEEEEENS4_6LayoutISD_NS5_IJSC_NSA_ILi0EEESW_EEEEENS5_IJNS4_10UnderscoreESZ_SZ_EEEEENS4_13SM90_TMA_LOADENS4_14ComposedLayoutINS4_7SwizzleILi2ELi4ELi3EEENS4_18smem_ptr_flag_bitsILi16EEENSV_INS5_IJNSA_ILi8EEESI_EEENS5_IJSI_SC_EEEEEEEvNS4_8identityENS4_23SM90_TMA_LOAD_MULTICASTES1C_vS1D_EENS_8epilogue10collective6detail29Sm90TmaWarpSpecializedAdapterINS1H_15DefaultEpilogueISK_SL_SL_NS1G_6thread17LinearCombinationISK_Li1EffLNS1L_9ScaleType4KindE0ELNS_15FloatRoundStyleE2ESK_EENS1_15EpilogueDefaultEEEEEvvEEEEvNT_6ParamsE --------------------------
	.section	.nv.constant0._ZN7cutlass13device_kernelINS_4gemm6kernel13GemmUniversalIN4cute5tupleIJiiiiEEENS1_10collective13CollectiveMmaINS1_34MainloopSm90TmaGmmaWarpSpecializedILi7ENS5_IJNS4_1CILi2EEENSA_ILi1EEESC_EEENS1_35KernelTmaWarpSpecializedCooperativeEEENS5_IJNSA_ILi256EEENSA_ILi224EEENSA_ILi32EEEEEENS_10bfloat16_tENS5_IJlSC_lEEESK_SL_NS4_8TiledMMAINS4_8MMA_AtomIJNS4_4SM904GMMA27MMA_64x32x16_F32BF16BF16_SSILNSP_5MajorE0ELSR_0ELNSP_7ScaleInE1ELSS_1EEEEEENS4_6LayoutISD_NS5_IJSC_NSA_ILi0EEESW_EEEEENS5_IJNS4_10UnderscoreESZ_SZ_EEEEENS4_13SM90_TMA_LOADENS4_14ComposedLayoutINS4_7SwizzleILi2ELi4ELi3EEENS4_18smem_ptr_flag_bitsILi16EEENSV_INS5_IJNSA_ILi8EEESI_EEENS5_IJSI_SC_EEEEEEEvNS4_8identityENS4_23SM90_TMA_LOAD_MULTICASTES1C_vS1D_EENS_8epilogue10collective6detail29Sm90TmaWarpSpecializedAdapterINS1H_15DefaultEpilogueISK_SL_SL_NS1G_6thread17LinearCombinationISK_Li1EffLNS1L_9ScaleType4KindE0ELNS_15FloatRoundStyleE2ESK_EENS1_15EpilogueDefaultEEEEEvvEEEEvNT_6ParamsE,"a",@progbits
	.sectionflags	@""
	.align	4
.nv.constant0._ZN7cutlass13device_kernelINS_4gemm6kernel13GemmUniversalIN4cute5tupleIJiiiiEEENS1_10collective13CollectiveMmaINS1_34MainloopSm90TmaGmmaWarpSpecializedILi7ENS5_IJNS4_1CILi2EEENSA_ILi1EEESC_EEENS1_35KernelTmaWarpSpecializedCooperativeEEENS5_IJNSA_ILi256EEENSA_ILi224EEENSA_ILi32EEEEEENS_10bfloat16_tENS5_IJlSC_lEEESK_SL_NS4_8TiledMMAINS4_8MMA_AtomIJNS4_4SM904GMMA27MMA_64x32x16_F32BF16BF16_SSILNSP_5MajorE0ELSR_0ELNSP_7ScaleInE1ELSS_1EEEEEENS4_6LayoutISD_NS5_IJSC_NSA_ILi0EEESW_EEEEENS5_IJNS4_10UnderscoreESZ_SZ_EEEEENS4_13SM90_TMA_LOADENS4_14ComposedLayoutINS4_7SwizzleILi2ELi4ELi3EEENS4_18smem_ptr_flag_bitsILi16EEENSV_INS5_IJNSA_ILi8EEESI_EEENS5_IJSI_SC_EEEEEEEvNS4_8identityENS4_23SM90_TMA_LOAD_MULTICASTES1C_vS1D_EENS_8epilogue10collective6detail29Sm90TmaWarpSpecializedAdapterINS1H_15DefaultEpilogueISK_SL_SL_NS1G_6thread17LinearCombinationISK_Li1EffLNS1L_9ScaleType4KindE0ELNS_15FloatRoundStyleE2ESK_EENS1_15EpilogueDefaultEEEEEvvEEEEvNT_6ParamsE:
	.zero		1664


//--------------------- SYMBOLS --------------------------

	.type		.nv.reservedSmem.offset0,@object
	.size		.nv.reservedSmem.offset0,0x4
	.type		__assertfail,@function
